	.target	sm_100a

	.elftype	@"ET_EXEC"


//--------------------- .note.nv.tkinfo           --------------------------
	.section	.note.nv.tkinfo,"",@"SHT_NOTE"
	.sectionflags	@"SHF_NOTE_NV_TKINFO"
	.tkinfo
        /*0018*/ 	.word	0x00000002
        /*0030*/ 	.string	""
        /*0030*/ 	.string	"ptxas"
        /*0030*/ 	.string	"Cuda compilation tools, release 13.0, V13.0.88"
        /*0030*/ 	.string	"Build cuda_13.0.r13.0/compiler.36424714_0"
        /*0030*/ 	.string	"-arch sm_100a -m 64 "



//--------------------- .note.nv.cuinfo           --------------------------
	.section	.note.nv.cuinfo,"",@"SHT_NOTE"
	.sectionflags	@"SHF_NOTE_NV_CUINFO"
        /*0018*/ 	.short	0x0002
        /*001a*/ 	.short	0x0064
        /*001c*/ 	.short	0x0082
	.zero		2


//--------------------- .nv.info                  --------------------------
	.section	.nv.info,"",@"SHT_CUDA_INFO"
	.align	4


	//----- nvinfo : EIATTR_REGCOUNT
	.align		4
        /*0000*/ 	.byte	0x04, 0x2f
        /*0002*/ 	.short	(.L_19 - .L_18)
	.align		4
.L_18:
        /*0004*/ 	.word	index@(_ZN7cutlass13device_kernelINS_4conv6kernel13ConvUniversalINS1_16ConvProblemShapeILNS1_8OperatorE2ELi2EEENS1_10collective14CollectiveConvINS1_47MainloopSm100TmaUmmaWarpSpecializedImplicitGemmILS5_2ELi12ELi2ELi1ELi2EN4cute5tupleIJNSA_1CILi1EEESD_SD_EEEEENSB_IJNSC_ILi128EEENSB_IJSG_EEENSB_IJNSC_ILi64EEEEEEEEENS_12float_e4m3_tESL_NSA_8TiledMMAINSA_8MMA_AtomIJNSA_10MMA_TraitsINSA_19SM100_MMA_F8F6F4_SSEJSL_SL_fSG_SG_NSA_17integral_constantINSA_4UMMA5MajorELSS_1EEEST_NSQ_INSR_7ScaleInELSU_0EEESV_EEEEEENSA_6LayoutISE_NSB_IJNSC_ILi0EEESZ_SZ_EEEEENSB_IJNSA_10UnderscoreES12_S12_EEEEENS7_6detail27Sm100ImplicitGemmTileTraitsINSA_13SM90_TMA_LOADENSA_14ComposedLayoutINSA_7SwizzleILi3ELi4ELi3EEENSA_18smem_ptr_flag_bitsILi8EEENSY_INSB_IJSG_NSC_ILi8EEEEEENSB_IJSD_SG_EEEEEEEvEENS16_INSA_20SM90_TMA_LOAD_IM2COLES1H_vEEEENS_8epilogue10collective18CollectiveEpilogueINS1M_23Sm100TmaWarpSpecializedILi2ELi2ELi64ELb0ELb0EEEJSK_NSB_IJNSY_ISG_SD_EENSY_ISI_SD_EEEEESL_NSB_IJlNSB_IJSD_llEEESZ_EEESL_S1V_NS1M_6fusion15FusionCallbacksIS1Q_NS1W_17LinearCombinationISL_fSL_fLNS_15FloatRoundStyleE2EEESK_S1T_JEEENSA_5SM1004TMEM4LOAD26SM100_TMEM_LOAD_32dp32b64xES17_NS18_INS19_ILi2ELi4ELi3EEES1C_NSY_INSB_IJS1D_SI_EEENSB_IJSI_SD_EEEEEEENSA_39AutoVectorizingCopyWithAssumedAlignmentILi128EEENSA_14SM90_TMA_STOREES2A_S2C_S2C_EEEvvEEEEvNT_6ParamsE)
        /*0008*/ 	.word	0x000000c7


	//----- nvinfo : EIATTR_FRAME_SIZE
	.align		4
.L_19:
        /*000c*/ 	.byte	0x04, 0x11
        /*000e*/ 	.short	(.L_21 - .L_20)
	.align		4
.L_20:
        /*0010*/ 	.word	index@($__internal_2_$__cuda_sm10x_tcgen05_guardrail_trap_unallocated_columns_being_dealloced)
        /*0014*/ 	.word	0x00000008


	//----- nvinfo : EIATTR_FRAME_SIZE
	.align		4
.L_21:
        /*0018*/ 	.byte	0x04, 0x11
        /*001a*/ 	.short	(.L_23 - .L_22)
	.align		4
.L_22:
        /*001c*/ 	.word	index@($__internal_1_$__cuda_sm10x_tcgen05_guardrail_trap_phase_invalid_during_alloc)
        /*0020*/ 	.word	0x00000008


	//----- nvinfo : EIATTR_FRAME_SIZE
	.align		4
.L_23:
        /*0024*/ 	.byte	0x04, 0x11
        /*0026*/ 	.short	(.L_25 - .L_24)
	.align		4
.L_24:
        /*0028*/ 	.word	index@($__internal_0_$__cuda_sm10x_tcgen05_guardrail_trap_col_being_dealloced_not_returned_by_alloc)
        /*002c*/ 	.word	0x00000008


	//----- nvinfo : EIATTR_FRAME_SIZE
	.align		4
.L_25:
        /*0030*/ 	.byte	0x04, 0x11
        /*0032*/ 	.short	(.L_27 - .L_26)
	.align		4
.L_26:
        /*0034*/ 	.word	index@(_ZN7cutlass13device_kernelINS_4conv6kernel13ConvUniversalINS1_16ConvProblemShapeILNS1_8OperatorE2ELi2EEENS1_10collective14CollectiveConvINS1_47MainloopSm100TmaUmmaWarpSpecializedImplicitGemmILS5_2ELi12ELi2ELi1ELi2EN4cute5tupleIJNSA_1CILi1EEESD_SD_EEEEENSB_IJNSC_ILi128EEENSB_IJSG_EEENSB_IJNSC_ILi64EEEEEEEEENS_12float_e4m3_tESL_NSA_8TiledMMAINSA_8MMA_AtomIJNSA_10MMA_TraitsINSA_19SM100_MMA_F8F6F4_SSEJSL_SL_fSG_SG_NSA_17integral_constantINSA_4UMMA5MajorELSS_1EEEST_NSQ_INSR_7ScaleInELSU_0EEESV_EEEEEENSA_6LayoutISE_NSB_IJNSC_ILi0EEESZ_SZ_EEEEENSB_IJNSA_10UnderscoreES12_S12_EEEEENS7_6detail27Sm100ImplicitGemmTileTraitsINSA_13SM90_TMA_LOADENSA_14ComposedLayoutINSA_7SwizzleILi3ELi4ELi3EEENSA_18smem_ptr_flag_bitsILi8EEENSY_INSB_IJSG_NSC_ILi8EEEEEENSB_IJSD_SG_EEEEEEEvEENS16_INSA_20SM90_TMA_LOAD_IM2COLES1H_vEEEENS_8epilogue10collective18CollectiveEpilogueINS1M_23Sm100TmaWarpSpecializedILi2ELi2ELi64ELb0ELb0EEEJSK_NSB_IJNSY_ISG_SD_EENSY_ISI_SD_EEEEESL_NSB_IJlNSB_IJSD_llEEESZ_EEESL_S1V_NS1M_6fusion15FusionCallbacksIS1Q_NS1W_17LinearCombinationISL_fSL_fLNS_15FloatRoundStyleE2EEESK_S1T_JEEENSA_5SM1004TMEM4LOAD26SM100_TMEM_LOAD_32dp32b64xES17_NS18_INS19_ILi2ELi4ELi3EEES1C_NSY_INSB_IJS1D_SI_EEENSB_IJSI_SD_EEEEEEENSA_39AutoVectorizingCopyWithAssumedAlignmentILi128EEENSA_14SM90_TMA_STOREES2A_S2C_S2C_EEEvvEEEEvNT_6ParamsE)
        /*0038*/ 	.word	0x00000008


	//----- nvinfo : EIATTR_MIN_STACK_SIZE
	.align		4
.L_27:
        /*003c*/ 	.byte	0x04, 0x12
        /*003e*/ 	.short	(.L_29 - .L_28)
	.align		4
.L_28:
        /*0040*/ 	.word	index@(_ZN7cutlass13device_kernelINS_4conv6kernel13ConvUniversalINS1_16ConvProblemShapeILNS1_8OperatorE2ELi2EEENS1_10collective14CollectiveConvINS1_47MainloopSm100TmaUmmaWarpSpecializedImplicitGemmILS5_2ELi12ELi2ELi1ELi2EN4cute5tupleIJNSA_1CILi1EEESD_SD_EEEEENSB_IJNSC_ILi128EEENSB_IJSG_EEENSB_IJNSC_ILi64EEEEEEEEENS_12float_e4m3_tESL_NSA_8TiledMMAINSA_8MMA_AtomIJNSA_10MMA_TraitsINSA_19SM100_MMA_F8F6F4_SSEJSL_SL_fSG_SG_NSA_17integral_constantINSA_4UMMA5MajorELSS_1EEEST_NSQ_INSR_7ScaleInELSU_0EEESV_EEEEEENSA_6LayoutISE_NSB_IJNSC_ILi0EEESZ_SZ_EEEEENSB_IJNSA_10UnderscoreES12_S12_EEEEENS7_6detail27Sm100ImplicitGemmTileTraitsINSA_13SM90_TMA_LOADENSA_14ComposedLayoutINSA_7SwizzleILi3ELi4ELi3EEENSA_18smem_ptr_flag_bitsILi8EEENSY_INSB_IJSG_NSC_ILi8EEEEEENSB_IJSD_SG_EEEEEEEvEENS16_INSA_20SM90_TMA_LOAD_IM2COLES1H_vEEEENS_8epilogue10collective18CollectiveEpilogueINS1M_23Sm100TmaWarpSpecializedILi2ELi2ELi64ELb0ELb0EEEJSK_NSB_IJNSY_ISG_SD_EENSY_ISI_SD_EEEEESL_NSB_IJlNSB_IJSD_llEEESZ_EEESL_S1V_NS1M_6fusion15FusionCallbacksIS1Q_NS1W_17LinearCombinationISL_fSL_fLNS_15FloatRoundStyleE2EEESK_S1T_JEEENSA_5SM1004TMEM4LOAD26SM100_TMEM_LOAD_32dp32b64xES17_NS18_INS19_ILi2ELi4ELi3EEES1C_NSY_INSB_IJS1D_SI_EEENSB_IJSI_SD_EEEEEEENSA_39AutoVectorizingCopyWithAssumedAlignmentILi128EEENSA_14SM90_TMA_STOREES2A_S2C_S2C_EEEvvEEEEvNT_6ParamsE)
        /*0044*/ 	.word	0x00000008
.L_29:


//--------------------- .nv.compat                --------------------------
	.section	.nv.compat,"",@"SHT_CUDA_COMPAT_INFO"
	.align	4
        /*0000*/ 	.byte	0x02, 0x09, 0x01, 0x00, 0x02, 0x02, 0x02, 0x00, 0x02, 0x05, 0x05, 0x00, 0x03, 0x07, 0x01, 0x01
        /*0010*/ 	.byte	0x02, 0x03, 0x01, 0x00, 0x02, 0x06, 0x01, 0x00, 0x04, 0x0b, 0x08, 0x00, 0x09, 0x00, 0x00, 0x00
        /*0020*/ 	.byte	0x00, 0x00, 0x00, 0x00


//--------------------- .nv.info._ZN7cutlass13device_kernelINS_4conv6kernel13ConvUniversalINS1_16ConvProblemShapeILNS1_8OperatorE2ELi2EEENS1_10collective14CollectiveConvINS1_47MainloopSm100TmaUmmaWarpSpecializedImplicitGemmILS5_2ELi12ELi2ELi1ELi2EN4cute5tupleIJNSA_1CILi1EEESD_SD_EEEEENSB_IJNSC_ILi128EEENSB_IJSG_EEENSB_IJNSC_ILi64EEEEEEEEENS_12float_e4m3_tESL_NSA_8TiledMMAINSA_8MMA_AtomIJNSA_10MMA_TraitsINSA_19SM100_MMA_F8F6F4_SSEJSL_SL_fSG_SG_NSA_17integral_constantINSA_4UMMA5MajorELSS_1EEEST_NSQ_INSR_7ScaleInELSU_0EEESV_EEEEEENSA_6LayoutISE_NSB_IJNSC_ILi0EEESZ_SZ_EEEEENSB_IJNSA_10UnderscoreES12_S12_EEEEENS7_6detail27Sm100ImplicitGemmTileTraitsINSA_13SM90_TMA_LOADENSA_14ComposedLayoutINSA_7SwizzleILi3ELi4ELi3EEENSA_18smem_ptr_flag_bitsILi8EEENSY_INSB_IJSG_NSC_ILi8EEEEEENSB_IJSD_SG_EEEEEEEvEENS16_INSA_20SM90_TMA_LOAD_IM2COLES1H_vEEEENS_8epilogue10collective18CollectiveEpilogueINS1M_23Sm100TmaWarpSpecializedILi2ELi2ELi64ELb0ELb0EEEJSK_NSB_IJNSY_ISG_SD_EENSY_ISI_SD_EEEEESL_NSB_IJlNSB_IJSD_llEEESZ_EEESL_S1V_NS1M_6fusion15FusionCallbacksIS1Q_NS1W_17LinearCombinationISL_fSL_fLNS_15FloatRoundStyleE2EEESK_S1T_JEEENSA_5SM1004TMEM4LOAD26SM100_TMEM_LOAD_32dp32b64xES17_NS18_INS19_ILi2ELi4ELi3EEES1C_NSY_INSB_IJS1D_SI_EEENSB_IJSI_SD_EEEEEEENSA_39AutoVectorizingCopyWithAssumedAlignmentILi128EEENSA_14SM90_TMA_STOREES2A_S2C_S2C_EEEvvEEEEvNT_6ParamsE --------------------------
	.section	.nv.info._ZN7cutlass13device_kernelINS_4conv6kernel13ConvUniversalINS1_16ConvProblemShapeILNS1_8OperatorE2ELi2EEENS1_10collective14CollectiveConvINS1_47MainloopSm100TmaUmmaWarpSpecializedImplicitGemmILS5_2ELi12ELi2ELi1ELi2EN4cute5tupleIJNSA_1CILi1EEESD_SD_EEEEENSB_IJNSC_ILi128EEENSB_IJSG_EEENSB_IJNSC_ILi64EEEEEEEEENS_12float_e4m3_tESL_NSA_8TiledMMAINSA_8MMA_AtomIJNSA_10MMA_TraitsINSA_19SM100_MMA_F8F6F4_SSEJSL_SL_fSG_SG_NSA_17integral_constantINSA_4UMMA5MajorELSS_1EEEST_NSQ_INSR_7ScaleInELSU_0EEESV_EEEEEENSA_6LayoutISE_NSB_IJNSC_ILi0EEESZ_SZ_EEEEENSB_IJNSA_10UnderscoreES12_S12_EEEEENS7_6detail27Sm100ImplicitGemmTileTraitsINSA_13SM90_TMA_LOADENSA_14ComposedLayoutINSA_7SwizzleILi3ELi4ELi3EEENSA_18smem_ptr_flag_bitsILi8EEENSY_INSB_IJSG_NSC_ILi8EEEEEENSB_IJSD_SG_EEEEEEEvEENS16_INSA_20SM90_TMA_LOAD_IM2COLES1H_vEEEENS_8epilogue10collective18CollectiveEpilogueINS1M_23Sm100TmaWarpSpecializedILi2ELi2ELi64ELb0ELb0EEEJSK_NSB_IJNSY_ISG_SD_EENSY_ISI_SD_EEEEESL_NSB_IJlNSB_IJSD_llEEESZ_EEESL_S1V_NS1M_6fusion15FusionCallbacksIS1Q_NS1W_17LinearCombinationISL_fSL_fLNS_15FloatRoundStyleE2EEESK_S1T_JEEENSA_5SM1004TMEM4LOAD26SM100_TMEM_LOAD_32dp32b64xES17_NS18_INS19_ILi2ELi4ELi3EEES1C_NSY_INSB_IJS1D_SI_EEENSB_IJSI_SD_EEEEEEENSA_39AutoVectorizingCopyWithAssumedAlignmentILi128EEENSA_14SM90_TMA_STOREES2A_S2C_S2C_EEEvvEEEEvNT_6ParamsE,"",@"SHT_CUDA_INFO"
	.sectionflags	@""
	.align	4


	//----- nvinfo : EIATTR_CUDA_API_VERSION
	.align		4
        /*0000*/ 	.byte	0x04, 0x37
        /*0002*/ 	.short	(.L_31 - .L_30)
.L_30:
        /*0004*/ 	.word	0x00000082


	//----- nvinfo : EIATTR_KPARAM_INFO
	.align		4
.L_31:
        /*0008*/ 	.byte	0x04, 0x17
        /*000a*/ 	.short	(.L_33 - .L_32)
.L_32:
        /*000c*/ 	.word	0x00000000
        /*0010*/ 	.short	0x0000
        /*0012*/ 	.short	0x0000
        /*0014*/ 	.byte	0x00, 0xf0, 0x01, 0x20


	//----- nvinfo : EIATTR_AT_ENTRY_FRAGMENTS
	.align		4
.L_33:
        /*0018*/ 	.byte	0x04, 0x4f
        /*001a*/ 	.short	(.L_35 - .L_34)


	//   ....[0]....
.L_34:
        /*001c*/ 	.word	0x00000006


	//----- nvinfo : EIATTR_RESERVED_SMEM_USED
	.align		4
.L_35:
        /*0020*/ 	.byte	0x01, 0x41
	.zero		2


	//----- nvinfo : EIATTR_SPARSE_MMA_MASK
	.align		4
        /*0024*/ 	.byte	0x03, 0x50
        /*0026*/ 	.short	0x0000


	//----- nvinfo : EIATTR_TCGEN05_1CTA_USED
	.align		4
        /*0028*/ 	.byte	0x01, 0x51
	.zero		2


	//----- nvinfo : EIATTR_MAXREG_COUNT
	.align		4
        /*002c*/ 	.byte	0x03, 0x1b
        /*002e*/ 	.short	0x00ff


	//----- nvinfo : EIATTR_NUM_BARRIERS
	.align		4
        /*0030*/ 	.byte	0x02, 0x4c
        /*0032*/ 	.byte	0x07
	.zero		1


	//----- nvinfo : EIATTR_EXTERNS
	.align		4
        /*0034*/ 	.byte	0x04, 0x0f
        /*0036*/ 	.short	(.L_37 - .L_36)


	//   ....[0]....
	.align		4
.L_36:
        /*0038*/ 	.word	index@(__assertfail)


	//----- nvinfo : EIATTR_MERCURY_ISA_VERSION
	.align		4
.L_37:
        /*003c*/ 	.byte	0x03, 0x5f
        /*003e*/ 	.short	0x0101


	//----- nvinfo : EIATTR_INT_WARP_WIDE_INSTR_OFFSETS
	.align		4
        /*0040*/ 	.byte	0x04, 0x31
        /*0042*/ 	.short	(.L_39 - .L_38)


	//   ....[0]....
.L_38:
        /*0044*/ 	.word	0x00004050


	//   ....[1]....
        /*0048*/ 	.word	0x00004070


	//   ....[2]....
        /*004c*/ 	.word	0x000040a0


	//   ....[3]....
        /*0050*/ 	.word	0x000050b0


	//   ....[4]....
        /*0054*/ 	.word	0x00005120


	//   ....[5]....
        /*0058*/ 	.word	0x00005210


	//   ....[6]....
        /*005c*/ 	.word	0x000052c0


	//----- nvinfo : EIATTR_COOP_GROUP_MASK_REGIDS
	.align		4
.L_39:
        /*0060*/ 	.byte	0x04, 0x29
        /*0062*/ 	.short	(.L_41 - .L_40)


	//   ....[0]....
.L_40:
        /*0064*/ 	.word	0xffffffff


	//   ....[1]....
        /*0068*/ 	.word	0xffffffff


	//   ....[2]....
        /*006c*/ 	.word	0xffffffff


	//   ....[3]....
        /*0070*/ 	.word	0xffffffff


	//   ....[4]....
        /*0074*/ 	.word	0xffffffff


	//   ....[5]....
        /*0078*/ 	.word	0xffffffff


	//   ....[6]....
        /*007c*/ 	.word	0xffffffff


	//   ....[7]....
        /*0080*/ 	.word	0xffffffff


	//   ....[8]....
        /*0084*/ 	.word	0xffffffff


	//   ....[9]....
        /*0088*/ 	.word	0xffffffff


	//   ....[10]....
        /*008c*/ 	.word	0xffffffff


	//   ....[11]....
        /*0090*/ 	.word	0xffffffff


	//----- nvinfo : EIATTR_COOP_GROUP_INSTR_OFFSETS
	.align		4
.L_41:
        /*0094*/ 	.byte	0x04, 0x28
        /*0096*/ 	.short	(.L_43 - .L_42)


	//   ....[0]....
.L_42:
        /*0098*/ 	.word	0x00000090


	//   ....[1]....
        /*009c*/ 	.word	0x00000500


	//   ....[2]....
        /*00a0*/ 	.word	0x000007a0


	//   ....[3]....
        /*00a4*/ 	.word	0x00000900


	//   ....[4]....
        /*00a8*/ 	.word	0x00000a00


	//   ....[5]....
        /*00ac*/ 	.word	0x00000b50


	//   ....[6]....
        /*00b0*/ 	.word	0x00002370


	//   ....[7]....
        /*00b4*/ 	.word	0x000034c0


	//   ....[8]....
        /*00b8*/ 	.word	0x000036d0


	//   ....[9]....
        /*00bc*/ 	.word	0x00003700


	//   ....[10]....
        /*00c0*/ 	.word	0x00003f30


	//   ....[11]....
        /*00c4*/ 	.word	0x00004170


	//----- nvinfo : EIATTR_VRC_CTA_INIT_COUNT
	.align		4
.L_43:
        /*00c8*/ 	.byte	0x02, 0x4a
        /*00ca*/ 	.byte	0x80
	.zero		1


	//----- nvinfo : EIATTR_SYSCALL_OFFSETS
	.align		4
        /*00cc*/ 	.byte	0x04, 0x46
        /*00ce*/ 	.short	(.L_45 - .L_44)


	//   ....[0]....
.L_44:
        /*00d0*/ 	.word	0x000062d0


	//   ....[1]....
        /*00d4*/ 	.word	0x00006410


	//   ....[2]....
        /*00d8*/ 	.word	0x00006ca0


	//   ....[3]....
        /*00dc*/ 	.word	0x000082b0


	//----- nvinfo : EIATTR_MBARRIER_INSTR_OFFSETS
	.align		4
.L_45:
        /*00e0*/ 	.byte	0x04, 0x39
        /*00e2*/ 	.short	(.L_47 - .L_46)


	//   ....[0]....
.L_46:
        /*00e4*/ 	.word	0x00000600
        /*00e8*/ 	.word	0x000000ff
        /*00ec*/ 	.word	0x00000000
        /*00f0*/ 	.short	0x0100
        /*00f2*/ 	.byte	0x04
	.zero		1


	//   ....[1]....
        /*00f4*/ 	.word	0x00000610
        /*00f8*/ 	.word	0x000000ff
        /*00fc*/ 	.word	0x00000060
        /*0100*/ 	.short	0x0100
        /*0102*/ 	.byte	0x04
	.zero		1


	//   ....[2]....
        /*0104*/ 	.word	0x00000620
        /*0108*/ 	.word	0x000000ff
        /*010c*/ 	.word	0x00000008
        /*0110*/ 	.short	0x0100
        /*0112*/ 	.byte	0x04
	.zero		1


	//   ....[3]....
        /*0114*/ 	.word	0x00000630
        /*0118*/ 	.word	0x000000ff
        /*011c*/ 	.word	0x00000068
        /*0120*/ 	.short	0x0100
        /*0122*/ 	.byte	0x04
	.zero		1


	//   ....[4]....
        /*0124*/ 	.word	0x00000640
        /*0128*/ 	.word	0x000000ff
        /*012c*/ 	.word	0x00000010
        /*0130*/ 	.short	0x0100
        /*0132*/ 	.byte	0x04
	.zero		1


	//   ....[5]....
        /*0134*/ 	.word	0x00000650
        /*0138*/ 	.word	0x000000ff
        /*013c*/ 	.word	0x00000070
        /*0140*/ 	.short	0x0100
        /*0142*/ 	.byte	0x04
	.zero		1


	//   ....[6]....
        /*0144*/ 	.word	0x00000660
        /*0148*/ 	.word	0x000000ff
        /*014c*/ 	.word	0x00000018
        /*0150*/ 	.short	0x0100
        /*0152*/ 	.byte	0x04
	.zero		1


	//   ....[7]....
        /*0154*/ 	.word	0x00000670
        /*0158*/ 	.word	0x000000ff
        /*015c*/ 	.word	0x00000078
        /*0160*/ 	.short	0x0100
        /*0162*/ 	.byte	0x04
	.zero		1


	//   ....[8]....
        /*0164*/ 	.word	0x00000680
        /*0168*/ 	.word	0x000000ff
        /*016c*/ 	.word	0x00000020
        /*0170*/ 	.short	0x0100
        /*0172*/ 	.byte	0x04
	.zero		1


	//   ....[9]....
        /*0174*/ 	.word	0x00000690
        /*0178*/ 	.word	0x000000ff
        /*017c*/ 	.word	0x00000080
        /*0180*/ 	.short	0x0100
        /*0182*/ 	.byte	0x04
	.zero		1


	//   ....[10]....
        /*0184*/ 	.word	0x000006a0
        /*0188*/ 	.word	0x000000ff
        /*018c*/ 	.word	0x00000028
        /*0190*/ 	.short	0x0100
        /*0192*/ 	.byte	0x04
	.zero		1


	//   ....[11]....
        /*0194*/ 	.word	0x000006b0
        /*0198*/ 	.word	0x000000ff
        /*019c*/ 	.word	0x00000088
        /*01a0*/ 	.short	0x0100
        /*01a2*/ 	.byte	0x04
	.zero		1


	//   ....[12]....
        /*01a4*/ 	.word	0x000006c0
        /*01a8*/ 	.word	0x000000ff
        /*01ac*/ 	.word	0x00000030
        /*01b0*/ 	.short	0x0100
        /*01b2*/ 	.byte	0x04
	.zero		1


	//   ....[13]....
        /*01b4*/ 	.word	0x000006d0
        /*01b8*/ 	.word	0x000000ff
        /*01bc*/ 	.word	0x00000090
        /*01c0*/ 	.short	0x0100
        /*01c2*/ 	.byte	0x04
	.zero		1


	//   ....[14]....
        /*01c4*/ 	.word	0x000006e0
        /*01c8*/ 	.word	0x000000ff
        /*01cc*/ 	.word	0x00000038
        /*01d0*/ 	.short	0x0100
        /*01d2*/ 	.byte	0x04
	.zero		1


	//   ....[15]....
        /*01d4*/ 	.word	0x000006f0
        /*01d8*/ 	.word	0x000000ff
        /*01dc*/ 	.word	0x00000098
        /*01e0*/ 	.short	0x0100
        /*01e2*/ 	.byte	0x04
	.zero		1


	//   ....[16]....
        /*01e4*/ 	.word	0x00000700
        /*01e8*/ 	.word	0x000000ff
        /*01ec*/ 	.word	0x00000040
        /*01f0*/ 	.short	0x0100
        /*01f2*/ 	.byte	0x04
	.zero		1


	//   ....[17]....
        /*01f4*/ 	.word	0x00000710
        /*01f8*/ 	.word	0x000000ff
        /*01fc*/ 	.word	0x000000a0
        /*0200*/ 	.short	0x0100
        /*0202*/ 	.byte	0x04
	.zero		1


	//   ....[18]....
        /*0204*/ 	.word	0x00000720
        /*0208*/ 	.word	0x000000ff
        /*020c*/ 	.word	0x00000048
        /*0210*/ 	.short	0x0100
        /*0212*/ 	.byte	0x04
	.zero		1


	//   ....[19]....
        /*0214*/ 	.word	0x00000730
        /*0218*/ 	.word	0x000000ff
        /*021c*/ 	.word	0x000000a8
        /*0220*/ 	.short	0x0100
        /*0222*/ 	.byte	0x04
	.zero		1


	//   ....[20]....
        /*0224*/ 	.word	0x00000740
        /*0228*/ 	.word	0x000000ff
        /*022c*/ 	.word	0x00000050
        /*0230*/ 	.short	0x0100
        /*0232*/ 	.byte	0x04
	.zero		1


	//   ....[21]....
        /*0234*/ 	.word	0x00000750
        /*0238*/ 	.word	0x000000ff
        /*023c*/ 	.word	0x000000b0
        /*0240*/ 	.short	0x0100
        /*0242*/ 	.byte	0x04
	.zero		1


	//   ....[22]....
        /*0244*/ 	.word	0x00000760
        /*0248*/ 	.word	0x000000ff
        /*024c*/ 	.word	0x00000058
        /*0250*/ 	.short	0x0100
        /*0252*/ 	.byte	0x04
	.zero		1


	//   ....[23]....
        /*0254*/ 	.word	0x00000770
        /*0258*/ 	.word	0x000000ff
        /*025c*/ 	.word	0x000000b8
        /*0260*/ 	.short	0x0100
        /*0262*/ 	.byte	0x04
	.zero		1


	//   ....[24]....
        /*0264*/ 	.word	0x000008b0
        /*0268*/ 	.word	0x000000ff
        /*026c*/ 	.word	0x000000c0
        /*0270*/ 	.short	0x0100
        /*0272*/ 	.byte	0x04
	.zero		1


	//   ....[25]....
        /*0274*/ 	.word	0x000008c0
        /*0278*/ 	.word	0x000000ff
        /*027c*/ 	.word	0x000000d0
        /*0280*/ 	.short	0x0100
        /*0282*/ 	.byte	0x04
	.zero		1


	//   ....[26]....
        /*0284*/ 	.word	0x000008d0
        /*0288*/ 	.word	0x000000ff
        /*028c*/ 	.word	0x000000c8
        /*0290*/ 	.short	0x0100
        /*0292*/ 	.byte	0x04
	.zero		1


	//   ....[27]....
        /*0294*/ 	.word	0x000008e0
        /*0298*/ 	.word	0x000000ff
        /*029c*/ 	.word	0x000000d8
        /*02a0*/ 	.short	0x0100
        /*02a2*/ 	.byte	0x04
	.zero		1


	//   ....[28]....
        /*02a4*/ 	.word	0x000009d0
        /*02a8*/ 	.word	0x000000ff
        /*02ac*/ 	.word	0x000000e0
        /*02b0*/ 	.short	0x0100
        /*02b2*/ 	.byte	0x06
	.zero		1


	//   ....[29]....
        /*02b4*/ 	.word	0x000009e0
        /*02b8*/ 	.word	0x000000ff
        /*02bc*/ 	.word	0x000000e8
        /*02c0*/ 	.short	0x0100
        /*02c2*/ 	.byte	0x06
	.zero		1


	//   ....[30]....
        /*02c4*/ 	.word	0x00000b20
        /*02c8*/ 	.word	0x000000ff
        /*02cc*/ 	.word	0x000000f0
        /*02d0*/ 	.short	0x0100
        /*02d2*/ 	.byte	0x06
	.zero		1


	//   ....[31]....
        /*02d4*/ 	.word	0x00000b30
        /*02d8*/ 	.word	0x000000ff
        /*02dc*/ 	.word	0x000000f8
        /*02e0*/ 	.short	0x0100
        /*02e2*/ 	.byte	0x06
	.zero		1


	//   ....[32]....
        /*02e4*/ 	.word	0x00000c80
        /*02e8*/ 	.word	0x000000ff
        /*02ec*/ 	.word	0x00000100
        /*02f0*/ 	.short	0x0100
        /*02f2*/ 	.byte	0x04
	.zero		1


	//   ....[33]....
        /*02f4*/ 	.word	0x00000c90
        /*02f8*/ 	.word	0x000000ff
        /*02fc*/ 	.word	0x00000110
        /*0300*/ 	.short	0x0100
        /*0302*/ 	.byte	0x04
	.zero		1


	//   ....[34]....
        /*0304*/ 	.word	0x00000ca0
        /*0308*/ 	.word	0x000000ff
        /*030c*/ 	.word	0x00000108
        /*0310*/ 	.short	0x0100
        /*0312*/ 	.byte	0x04
	.zero		1


	//   ....[35]....
        /*0314*/ 	.word	0x00000cb0
        /*0318*/ 	.word	0x000000ff
        /*031c*/ 	.word	0x00000118
        /*0320*/ 	.short	0x0100
        /*0322*/ 	.byte	0x04
	.zero		1


	//   ....[36]....
        /*0324*/ 	.word	0x00001860
        /*0328*/ 	.word	0x000000ff
        /*032c*/ 	.word	0x00000060
        /*0330*/ 	.short	0x010a
        /*0332*/ 	.byte	0x07
	.zero		1


	//   ....[37]....
        /*0334*/ 	.word	0x00001b90
        /*0338*/ 	.word	0x000000ff
        /*033c*/ 	.word	0x00000060
        /*0340*/ 	.short	0x010a
        /*0342*/ 	.byte	0x21
	.zero		1


	//   ....[38]....
        /*0344*/ 	.word	0x00001d00
        /*0348*/ 	.word	0x000000ff
        /*034c*/ 	.word	0x00000060
        /*0350*/ 	.short	0x010a
        /*0352*/ 	.byte	0x08
	.zero		1


	//   ....[39]....
        /*0354*/ 	.word	0x00001ed0
        /*0358*/ 	.word	0x000000ff
        /*035c*/ 	.word	0x000000e8
        /*0360*/ 	.short	0x0101
        /*0362*/ 	.byte	0x24
	.zero		1


	//   ....[40]....
        /*0364*/ 	.word	0x00001f00
        /*0368*/ 	.word	0x000000ff
        /*036c*/ 	.word	0x00000060
        /*0370*/ 	.short	0x010a
        /*0372*/ 	.byte	0x04
	.zero		1


	//   ....[41]....
        /*0374*/ 	.word	0x00002040
        /*0378*/ 	.word	0x000000ff
        /*037c*/ 	.word	0x00000060
        /*0380*/ 	.short	0x010a
        /*0382*/ 	.byte	0x19
	.zero		1


	//   ....[42]....
        /*0384*/ 	.word	0x000021b0
        /*0388*/ 	.word	0x000000ff
        /*038c*/ 	.word	0x00000060
        /*0390*/ 	.short	0x010a
        /*0392*/ 	.byte	0x08
	.zero		1


	//   ....[43]....
        /*0394*/ 	.word	0x00002380
        /*0398*/ 	.word	0x000000ff
        /*039c*/ 	.word	0x000000f0
        /*03a0*/ 	.short	0x010a
        /*03a2*/ 	.byte	0x24
	.zero		1


	//   ....[44]....
        /*03a4*/ 	.word	0x00002440
        /*03a8*/ 	.word	0x000000ff
        /*03ac*/ 	.word	0x00000000
        /*03b0*/ 	.short	0x0101
        /*03b2*/ 	.byte	0x04
	.zero		1


	//   ....[45]....
        /*03b4*/ 	.word	0x00002a30
        /*03b8*/ 	.word	0x000000ff
        /*03bc*/ 	.word	0x00000000
        /*03c0*/ 	.short	0x010a
        /*03c2*/ 	.byte	0x04
	.zero		1


	//   ....[46]....
        /*03c4*/ 	.word	0x00002ad0
        /*03c8*/ 	.word	0x000000ff
        /*03cc*/ 	.word	0x00000000
        /*03d0*/ 	.short	0x010a
        /*03d2*/ 	.byte	0x05
	.zero		1


	//   ....[47]....
        /*03d4*/ 	.word	0x00002b70
        /*03d8*/ 	.word	0x000000ff
        /*03dc*/ 	.word	0x00000000
        /*03e0*/ 	.short	0x010a
        /*03e2*/ 	.byte	0x05
	.zero		1


	//   ....[48]....
        /*03e4*/ 	.word	0x00002c10
        /*03e8*/ 	.word	0x000000ff
        /*03ec*/ 	.word	0x00000000
        /*03f0*/ 	.short	0x010a
        /*03f2*/ 	.byte	0x05
	.zero		1


	//   ....[49]....
        /*03f4*/ 	.word	0x00002cb0
        /*03f8*/ 	.word	0x000000ff
        /*03fc*/ 	.word	0x00000000
        /*0400*/ 	.short	0x010a
        /*0402*/ 	.byte	0x05
	.zero		1


	//   ....[50]....
        /*0404*/ 	.word	0x00002d50
        /*0408*/ 	.word	0x000000ff
        /*040c*/ 	.word	0x00000000
        /*0410*/ 	.short	0x010a
        /*0412*/ 	.byte	0x05
	.zero		1


	//   ....[51]....
        /*0414*/ 	.word	0x00002df0
        /*0418*/ 	.word	0x000000ff
        /*041c*/ 	.word	0x00000000
        /*0420*/ 	.short	0x010a
        /*0422*/ 	.byte	0x05
	.zero		1


	//   ....[52]....
        /*0424*/ 	.word	0x00002e90
        /*0428*/ 	.word	0x000000ff
        /*042c*/ 	.word	0x00000000
        /*0430*/ 	.short	0x010a
        /*0432*/ 	.byte	0x05
	.zero		1


	//   ....[53]....
        /*0434*/ 	.word	0x00002f30
        /*0438*/ 	.word	0x000000ff
        /*043c*/ 	.word	0x00000000
        /*0440*/ 	.short	0x010a
        /*0442*/ 	.byte	0x05
	.zero		1


	//   ....[54]....
        /*0444*/ 	.word	0x00002fd0
        /*0448*/ 	.word	0x000000ff
        /*044c*/ 	.word	0x00000000
        /*0450*/ 	.short	0x010a
        /*0452*/ 	.byte	0x05
	.zero		1


	//   ....[55]....
        /*0454*/ 	.word	0x00003070
        /*0458*/ 	.word	0x000000ff
        /*045c*/ 	.word	0x00000000
        /*0460*/ 	.short	0x010a
        /*0462*/ 	.byte	0x05
	.zero		1


	//   ....[56]....
        /*0464*/ 	.word	0x00003120
        /*0468*/ 	.word	0x00000000
        /*046c*/ 	.word	0x00000000
        /*0470*/ 	.short	0x010a
        /*0472*/ 	.byte	0xff
	.zero		1


	//   ....[57]....
        /*0474*/ 	.word	0x00003270
        /*0478*/ 	.word	0x000000ff
        /*047c*/ 	.word	0x000000f8
        /*0480*/ 	.short	0x010a
        /*0482*/ 	.byte	0x04
	.zero		1


	//   ....[58]....
        /*0484*/ 	.word	0x00003310
        /*0488*/ 	.word	0x000000ff
        /*048c*/ 	.word	0x000000f0
        /*0490*/ 	.short	0x010a
        /*0492*/ 	.byte	0x04
	.zero		1


	//   ....[59]....
        /*0494*/ 	.word	0x000033b0
        /*0498*/ 	.word	0x000000ff
        /*049c*/ 	.word	0x00000000
        /*04a0*/ 	.short	0x0101
        /*04a2*/ 	.byte	0x05
	.zero		1


	//   ....[60]....
        /*04a4*/ 	.word	0x000033f0
        /*04a8*/ 	.word	0x000000ff
        /*04ac*/ 	.word	0x000000f8
        /*04b0*/ 	.short	0x0106
        /*04b2*/ 	.byte	0x04
	.zero		1


	//   ....[61]....
        /*04b4*/ 	.word	0x00003430
        /*04b8*/ 	.word	0x00000000
        /*04bc*/ 	.word	0x000000f8
        /*04c0*/ 	.short	0x010a
        /*04c2*/ 	.byte	0xff
	.zero		1


	//   ....[62]....
        /*04c4*/ 	.word	0x00003930
        /*04c8*/ 	.word	0x000000ff
        /*04cc*/ 	.word	0x000000f0
        /*04d0*/ 	.short	0x010a
        /*04d2*/ 	.byte	0x13
	.zero		1


	//   ....[63]....
        /*04d4*/ 	.word	0x000039e0
        /*04d8*/ 	.word	0x000000ff
        /*04dc*/ 	.word	0x00000000
        /*04e0*/ 	.short	0x0101
        /*04e2*/ 	.byte	0x1d
	.zero		1


	//   ....[64]....
        /*04e4*/ 	.word	0x000039f0
        /*04e8*/ 	.word	0x000000ff
        /*04ec*/ 	.word	0x00000110
        /*04f0*/ 	.short	0x010a
        /*04f2*/ 	.byte	0x17
	.zero		1


	//   ....[65]....
        /*04f4*/ 	.word	0x00003a80
        /*04f8*/ 	.word	0x000000ff
        /*04fc*/ 	.word	0x00000000
        /*0500*/ 	.short	0x010a
        /*0502*/ 	.byte	0x04
	.zero		1


	//   ....[66]....
        /*0504*/ 	.word	0x00003b20
        /*0508*/ 	.word	0x000000ff
        /*050c*/ 	.word	0x00000000
        /*0510*/ 	.short	0x010a
        /*0512*/ 	.byte	0x0f
	.zero		1


	//   ....[67]....
        /*0514*/ 	.word	0x00003c60
        /*0518*/ 	.word	0x000000ff
        /*051c*/ 	.word	0x00000000
        /*0520*/ 	.short	0x010a
        /*0522*/ 	.byte	0x04
	.zero		1


	//   ....[68]....
        /*0524*/ 	.word	0x00003e80
        /*0528*/ 	.word	0x000000ff
        /*052c*/ 	.word	0x00000000
        /*0530*/ 	.short	0x010a
        /*0532*/ 	.byte	0x04
	.zero		1


	//   ....[69]....
        /*0534*/ 	.word	0x00003f10
        /*0538*/ 	.word	0x000000ff
        /*053c*/ 	.word	0x00000000
        /*0540*/ 	.short	0x010a
        /*0542*/ 	.byte	0x04
	.zero		1


	//   ....[70]....
        /*0544*/ 	.word	0x000045c0
        /*0548*/ 	.word	0x000000ff
        /*054c*/ 	.word	0x000000f0
        /*0550*/ 	.short	0x010a
        /*0552*/ 	.byte	0x19
	.zero		1


	//   ....[71]....
        /*0554*/ 	.word	0x00004660
        /*0558*/ 	.word	0x000000ff
        /*055c*/ 	.word	0x00000000
        /*0560*/ 	.short	0x0101
        /*0562*/ 	.byte	0x2d
	.zero		1


	//   ....[72]....
        /*0564*/ 	.word	0x00004b90
        /*0568*/ 	.word	0x000000ff
        /*056c*/ 	.word	0x000000e8
        /*0570*/ 	.short	0x010a
        /*0572*/ 	.byte	0x19
	.zero		1


	//   ....[73]....
        /*0574*/ 	.word	0x00005050
        /*0578*/ 	.word	0x000000ff
        /*057c*/ 	.word	0x000000d0
        /*0580*/ 	.short	0x010a
        /*0582*/ 	.byte	0x19
	.zero		1


	//   ....[74]....
        /*0584*/ 	.word	0x000051c0
        /*0588*/ 	.word	0x000000ff
        /*058c*/ 	.word	0x000000c0
        /*0590*/ 	.short	0x010b
        /*0592*/ 	.byte	0x19
	.zero		1


	//   ....[75]....
        /*0594*/ 	.word	0x000051d0
        /*0598*/ 	.word	0x000000ff
        /*059c*/ 	.word	0x00000000
        /*05a0*/ 	.short	0x0101
        /*05a2*/ 	.byte	0x30
	.zero		1


	//   ....[76]....
        /*05a4*/ 	.word	0x000051e0
        /*05a8*/ 	.word	0x000000ff
        /*05ac*/ 	.word	0x000000d8
        /*05b0*/ 	.short	0x010a
        /*05b2*/ 	.byte	0x19
	.zero		1


	//   ....[77]....
        /*05b4*/ 	.word	0x00005390
        /*05b8*/ 	.word	0x000000ff
        /*05bc*/ 	.word	0x000000c8
        /*05c0*/ 	.short	0x010b
        /*05c2*/ 	.byte	0x19
	.zero		1


	//   ....[78]....
        /*05c4*/ 	.word	0x000053a0
        /*05c8*/ 	.word	0x000000ff
        /*05cc*/ 	.word	0x00000000
        /*05d0*/ 	.short	0x0101
        /*05d2*/ 	.byte	0x2f
	.zero		1


	//   ....[79]....
        /*05d4*/ 	.word	0x000053d0
        /*05d8*/ 	.word	0x000000ff
        /*05dc*/ 	.word	0x000000d0
        /*05e0*/ 	.short	0x010a
        /*05e2*/ 	.byte	0x19
	.zero		1


	//   ....[80]....
        /*05e4*/ 	.word	0x00005410
        /*05e8*/ 	.word	0x00000000
        /*05ec*/ 	.word	0x000000d8
        /*05f0*/ 	.short	0x010a
        /*05f2*/ 	.byte	0xff
	.zero		1


	//   ....[81]....
        /*05f4*/ 	.word	0x00005770
        /*05f8*/ 	.word	0x000000ff
        /*05fc*/ 	.word	0x000000f0
        /*0600*/ 	.short	0x010a
        /*0602*/ 	.byte	0x30
	.zero		1


	//   ....[82]....
        /*0604*/ 	.word	0x00005840
        /*0608*/ 	.word	0x000000ff
        /*060c*/ 	.word	0x00000000
        /*0610*/ 	.short	0x0101
        /*0612*/ 	.byte	0x04
	.zero		1


	//   ....[83]....
        /*0614*/ 	.word	0x00006840
        /*0618*/ 	.word	0x00000000
        /*061c*/ 	.word	0x000000c0
        /*0620*/ 	.short	0x010a
        /*0622*/ 	.byte	0xff
	.zero		1


	//   ....[84]....
        /*0624*/ 	.word	0x00006880
        /*0628*/ 	.word	0x000000b5
        /*062c*/ 	.word	0x00000100
        /*0630*/ 	.short	0x010a
        /*0632*/ 	.byte	0xff
	.zero		1


	//   ....[85]....
        /*0634*/ 	.word	0x000069c0
        /*0638*/ 	.word	0x00000000
        /*063c*/ 	.word	0x000000c0
        /*0640*/ 	.short	0x010a
        /*0642*/ 	.byte	0xff
	.zero		1


	//   ....[86]....
        /*0644*/ 	.word	0x00006b10
        /*0648*/ 	.word	0x00000002
        /*064c*/ 	.word	0x00000000
        /*0650*/ 	.short	0x0101
        /*0652*/ 	.byte	0xff
	.zero		1


	//   ....[87]....
        /*0654*/ 	.word	0x00006b70
        /*0658*/ 	.word	0x000000b5
        /*065c*/ 	.word	0x00000100
        /*0660*/ 	.short	0x010a
        /*0662*/ 	.byte	0xff
	.zero		1


	//   ....[88]....
        /*0664*/ 	.word	0x00007f20
        /*0668*/ 	.word	0x000000c3
        /*066c*/ 	.word	0x000000c0
        /*0670*/ 	.short	0x010a
        /*0672*/ 	.byte	0xff
	.zero		1


	//   ....[89]....
        /*0674*/ 	.word	0x00008000
        /*0678*/ 	.word	0x000000c3
        /*067c*/ 	.word	0x000000c0
        /*0680*/ 	.short	0x010a
        /*0682*/ 	.byte	0xff
	.zero		1


	//   ....[90]....
        /*0684*/ 	.word	0x00008130
        /*0688*/ 	.word	0x00000000
        /*068c*/ 	.word	0x00000000
        /*0690*/ 	.short	0x0101
        /*0692*/ 	.byte	0xff
	.zero		1


	//   ....[91]....
        /*0694*/ 	.word	0x00008750
        /*0698*/ 	.word	0x000000ff
        /*069c*/ 	.word	0x00000000
        /*06a0*/ 	.short	0x0101
        /*06a2*/ 	.byte	0x04
	.zero		1


	//   ....[92]....
        /*06a4*/ 	.word	0x000095c0
        /*06a8*/ 	.word	0x00000000
        /*06ac*/ 	.word	0x00000060
        /*06b0*/ 	.short	0x010a
        /*06b2*/ 	.byte	0xff
	.zero		1


	//   ....[93]....
        /*06b4*/ 	.word	0x00009620
        /*06b8*/ 	.word	0x00000000
        /*06bc*/ 	.word	0x00000060
        /*06c0*/ 	.short	0x010a
        /*06c2*/ 	.byte	0xff
	.zero		1


	//   ....[94]....
        /*06c4*/ 	.word	0x00009680
        /*06c8*/ 	.word	0x00000000
        /*06cc*/ 	.word	0x000000f0
        /*06d0*/ 	.short	0x010a
        /*06d2*/ 	.byte	0xff
	.zero		1


	//   ....[95]....
        /*06d4*/ 	.word	0x000096e0
        /*06d8*/ 	.word	0x00000000
        /*06dc*/ 	.word	0x00000000
        /*06e0*/ 	.short	0x010a
        /*06e2*/ 	.byte	0xff
	.zero		1


	//   ....[96]....
        /*06e4*/ 	.word	0x00009740
        /*06e8*/ 	.word	0x00000000
        /*06ec*/ 	.word	0x00000000
        /*06f0*/ 	.short	0x010a
        /*06f2*/ 	.byte	0xff
	.zero		1


	//   ....[97]....
        /*06f4*/ 	.word	0x000097a0
        /*06f8*/ 	.word	0x00000000
        /*06fc*/ 	.word	0x00000000
        /*0700*/ 	.short	0x010a
        /*0702*/ 	.byte	0xff
	.zero		1


	//   ....[98]....
        /*0704*/ 	.word	0x00009800
        /*0708*/ 	.word	0x00000000
        /*070c*/ 	.word	0x00000000
        /*0710*/ 	.short	0x010a
        /*0712*/ 	.byte	0xff
	.zero		1


	//   ....[99]....
        /*0714*/ 	.word	0x00009860
        /*0718*/ 	.word	0x00000000
        /*071c*/ 	.word	0x00000000
        /*0720*/ 	.short	0x010a
        /*0722*/ 	.byte	0xff
	.zero		1


	//   ....[100]....
        /*0724*/ 	.word	0x000098c0
        /*0728*/ 	.word	0x00000000
        /*072c*/ 	.word	0x00000000
        /*0730*/ 	.short	0x010a
        /*0732*/ 	.byte	0xff
	.zero		1


	//   ....[101]....
        /*0734*/ 	.word	0x00009920
        /*0738*/ 	.word	0x00000000
        /*073c*/ 	.word	0x00000000
        /*0740*/ 	.short	0x010a
        /*0742*/ 	.byte	0xff
	.zero		1


	//   ....[102]....
        /*0744*/ 	.word	0x00009980
        /*0748*/ 	.word	0x00000000
        /*074c*/ 	.word	0x00000000
        /*0750*/ 	.short	0x010a
        /*0752*/ 	.byte	0xff
	.zero		1


	//   ....[103]....
        /*0754*/ 	.word	0x000099e0
        /*0758*/ 	.word	0x00000000
        /*075c*/ 	.word	0x00000000
        /*0760*/ 	.short	0x010a
        /*0762*/ 	.byte	0xff
	.zero		1


	//   ....[104]....
        /*0764*/ 	.word	0x00009a40
        /*0768*/ 	.word	0x00000000
        /*076c*/ 	.word	0x00000000
        /*0770*/ 	.short	0x010a
        /*0772*/ 	.byte	0xff
	.zero		1


	//   ....[105]....
        /*0774*/ 	.word	0x00009aa0
        /*0778*/ 	.word	0x00000000
        /*077c*/ 	.word	0x00000000
        /*0780*/ 	.short	0x010a
        /*0782*/ 	.byte	0xff
	.zero		1


	//   ....[106]....
        /*0784*/ 	.word	0x00009b00
        /*0788*/ 	.word	0x00000004
        /*078c*/ 	.word	0x000000f8
        /*0790*/ 	.short	0x010a
        /*0792*/ 	.byte	0xff
	.zero		1


	//   ....[107]....
        /*0794*/ 	.word	0x00009b60
        /*0798*/ 	.word	0x00000004
        /*079c*/ 	.word	0x000000f0
        /*07a0*/ 	.short	0x010a
        /*07a2*/ 	.byte	0xff
	.zero		1


	//   ....[108]....
        /*07a4*/ 	.word	0x00009bc0
        /*07a8*/ 	.word	0x00000000
        /*07ac*/ 	.word	0x000000f0
        /*07b0*/ 	.short	0x010a
        /*07b2*/ 	.byte	0xff
	.zero		1


	//   ....[109]....
        /*07b4*/ 	.word	0x00009c20
        /*07b8*/ 	.word	0x00000005
        /*07bc*/ 	.word	0x00000110
        /*07c0*/ 	.short	0x010a
        /*07c2*/ 	.byte	0xff
	.zero		1


	//   ....[110]....
        /*07c4*/ 	.word	0x00009c80
        /*07c8*/ 	.word	0x00000000
        /*07cc*/ 	.word	0x00000000
        /*07d0*/ 	.short	0x010a
        /*07d2*/ 	.byte	0xff
	.zero		1


	//   ....[111]....
        /*07d4*/ 	.word	0x00009ce0
        /*07d8*/ 	.word	0x00000000
        /*07dc*/ 	.word	0x00000000
        /*07e0*/ 	.short	0x010a
        /*07e2*/ 	.byte	0xff
	.zero		1


	//   ....[112]....
        /*07e4*/ 	.word	0x00009d40
        /*07e8*/ 	.word	0x00000000
        /*07ec*/ 	.word	0x00000000
        /*07f0*/ 	.short	0x010a
        /*07f2*/ 	.byte	0xff
	.zero		1


	//   ....[113]....
        /*07f4*/ 	.word	0x00009da0
        /*07f8*/ 	.word	0x00000000
        /*07fc*/ 	.word	0x000000f0
        /*0800*/ 	.short	0x010a
        /*0802*/ 	.byte	0xff
	.zero		1


	//   ....[114]....
        /*0804*/ 	.word	0x00009e00
        /*0808*/ 	.word	0x00000003
        /*080c*/ 	.word	0x000000e8
        /*0810*/ 	.short	0x010a
        /*0812*/ 	.byte	0xff
	.zero		1


	//   ....[115]....
        /*0814*/ 	.word	0x00009e60
        /*0818*/ 	.word	0x00000000
        /*081c*/ 	.word	0x000000d0
        /*0820*/ 	.short	0x010a
        /*0822*/ 	.byte	0xff
	.zero		1


	//   ....[116]....
        /*0824*/ 	.word	0x00009ec0
        /*0828*/ 	.word	0x00000000
        /*082c*/ 	.word	0x000000d8
        /*0830*/ 	.short	0x010a
        /*0832*/ 	.byte	0xff
	.zero		1


	//   ....[117]....
        /*0834*/ 	.word	0x00009f20
        /*0838*/ 	.word	0x00000000
        /*083c*/ 	.word	0x000000d0
        /*0840*/ 	.short	0x010a
        /*0842*/ 	.byte	0xff
	.zero		1


	//   ....[118]....
        /*0844*/ 	.word	0x00009f80
        /*0848*/ 	.word	0x00000000
        /*084c*/ 	.word	0x000000f0
        /*0850*/ 	.short	0x010a
        /*0852*/ 	.byte	0xff
	.zero		1


	//   ....[119]....
        /*0854*/ 	.word	0x00009fd0
        /*0858*/ 	.word	0x00000000
        /*085c*/ 	.word	0x000000c0
        /*0860*/ 	.short	0x010a
        /*0862*/ 	.byte	0xff
	.zero		1


	//   ....[120]....
        /*0864*/ 	.word	0x0000a020
        /*0868*/ 	.word	0x000000b5
        /*086c*/ 	.word	0x00000100
        /*0870*/ 	.short	0x010a
        /*0872*/ 	.byte	0xff
	.zero		1


	//   ....[121]....
        /*0874*/ 	.word	0x0000a070
        /*0878*/ 	.word	0x000000c3
        /*087c*/ 	.word	0x000000c0
        /*0880*/ 	.short	0x010a
        /*0882*/ 	.byte	0xff
	.zero		1


	//----- nvinfo : EIATTR_NUM_MBARRIERS
	.align		4
.L_47:
        /*0884*/ 	.byte	0x03, 0x38
        /*0886*/ 	.short	0x0024


	//----- nvinfo : EIATTR_EXIT_INSTR_OFFSETS
	.align		4
        /*0888*/ 	.byte	0x04, 0x1c
        /*088a*/ 	.short	(.L_49 - .L_48)


	//   ....[0]....
.L_48:
        /*088c*/ 	.word	0x00003150


	//   ....[1]....
        /*0890*/ 	.word	0x00003400


	//   ....[2]....
        /*0894*/ 	.word	0x00003460


	//   ....[3]....
        /*0898*/ 	.word	0x00004180


	//   ....[4]....
        /*089c*/ 	.word	0x00005440


	//   ....[5]....
        /*08a0*/ 	.word	0x00005480


	//   ....[6]....
        /*08a4*/ 	.word	0x000095a0


	//----- nvinfo : EIATTR_MAX_THREADS
	.align		4
.L_49:
        /*08a8*/ 	.byte	0x04, 0x05
        /*08aa*/ 	.short	(.L_51 - .L_50)
.L_50:
        /*08ac*/ 	.word	0x00000100
        /*08b0*/ 	.word	0x00000001
        /*08b4*/ 	.word	0x00000001


	//----- nvinfo : EIATTR_CRS_STACK_SIZE
	.align		4
.L_51:
        /*08b8*/ 	.byte	0x04, 0x1e
        /*08ba*/ 	.short	(.L_53 - .L_52)
.L_52:
        /*08bc*/ 	.word	0x00000000


	//----- nvinfo : EIATTR_CBANK_PARAM_SIZE
	.align		4
.L_53:
        /*08c0*/ 	.byte	0x03, 0x19
        /*08c2*/ 	.short	0x0800


	//----- nvinfo : EIATTR_PARAM_CBANK
	.align		4
        /*08c4*/ 	.byte	0x04, 0x0a
        /*08c6*/ 	.short	(.L_55 - .L_54)
	.align		4
.L_54:
        /*08c8*/ 	.word	index@(.nv.constant0._ZN7cutlass13device_kernelINS_4conv6kernel13ConvUniversalINS1_16ConvProblemShapeILNS1_8OperatorE2ELi2EEENS1_10collective14CollectiveConvINS1_47MainloopSm100TmaUmmaWarpSpecializedImplicitGemmILS5_2ELi12ELi2ELi1ELi2EN4cute5tupleIJNSA_1CILi1EEESD_SD_EEEEENSB_IJNSC_ILi128EEENSB_IJSG_EEENSB_IJNSC_ILi64EEEEEEEEENS_12float_e4m3_tESL_NSA_8TiledMMAINSA_8MMA_AtomIJNSA_10MMA_TraitsINSA_19SM100_MMA_F8F6F4_SSEJSL_SL_fSG_SG_NSA_17integral_constantINSA_4UMMA5MajorELSS_1EEEST_NSQ_INSR_7ScaleInELSU_0EEESV_EEEEEENSA_6LayoutISE_NSB_IJNSC_ILi0EEESZ_SZ_EEEEENSB_IJNSA_10UnderscoreES12_S12_EEEEENS7_6detail27Sm100ImplicitGemmTileTraitsINSA_13SM90_TMA_LOADENSA_14ComposedLayoutINSA_7SwizzleILi3ELi4ELi3EEENSA_18smem_ptr_flag_bitsILi8EEENSY_INSB_IJSG_NSC_ILi8EEEEEENSB_IJSD_SG_EEEEEEEvEENS16_INSA_20SM90_TMA_LOAD_IM2COLES1H_vEEEENS_8epilogue10collective18CollectiveEpilogueINS1M_23Sm100TmaWarpSpecializedILi2ELi2ELi64ELb0ELb0EEEJSK_NSB_IJNSY_ISG_SD_EENSY_ISI_SD_EEEEESL_NSB_IJlNSB_IJSD_llEEESZ_EEESL_S1V_NS1M_6fusion15FusionCallbacksIS1Q_NS1W_17LinearCombinationISL_fSL_fLNS_15FloatRoundStyleE2EEESK_S1T_JEEENSA_5SM1004TMEM4LOAD26SM100_TMEM_LOAD_32dp32b64xES17_NS18_INS19_ILi2ELi4ELi3EEES1C_NSY_INSB_IJS1D_SI_EEENSB_IJSI_SD_EEEEEEENSA_39AutoVectorizingCopyWithAssumedAlignmentILi128EEENSA_14SM90_TMA_STOREES2A_S2C_S2C_EEEvvEEEEvNT_6ParamsE)
        /*08cc*/ 	.short	0x0380
        /*08ce*/ 	.short	0x0800


	//----- nvinfo : EIATTR_SW_WAR
	.align		4
.L_55:
        /*08d0*/ 	.byte	0x04, 0x36
        /*08d2*/ 	.short	(.L_57 - .L_56)
.L_56:
        /*08d4*/ 	.word	0x00000008
.L_57:


//--------------------- .nv.callgraph             --------------------------
	.section	.nv.callgraph,"",@"SHT_CUDA_CALLGRAPH"
	.align	4
	.sectionentsize	8
	.align		4
        /*0000*/ 	.word	0x00000000
	.align		4
        /*0004*/ 	.word	0xffffffff
	.align		4
        /*0008*/ 	.word	index@(_ZN7cutlass13device_kernelINS_4conv6kernel13ConvUniversalINS1_16ConvProblemShapeILNS1_8OperatorE2ELi2EEENS1_10collective14CollectiveConvINS1_47MainloopSm100TmaUmmaWarpSpecializedImplicitGemmILS5_2ELi12ELi2ELi1ELi2EN4cute5tupleIJNSA_1CILi1EEESD_SD_EEEEENSB_IJNSC_ILi128EEENSB_IJSG_EEENSB_IJNSC_ILi64EEEEEEEEENS_12float_e4m3_tESL_NSA_8TiledMMAINSA_8MMA_AtomIJNSA_10MMA_TraitsINSA_19SM100_MMA_F8F6F4_SSEJSL_SL_fSG_SG_NSA_17integral_constantINSA_4UMMA5MajorELSS_1EEEST_NSQ_INSR_7ScaleInELSU_0EEESV_EEEEEENSA_6LayoutISE_NSB_IJNSC_ILi0EEESZ_SZ_EEEEENSB_IJNSA_10UnderscoreES12_S12_EEEEENS7_6detail27Sm100ImplicitGemmTileTraitsINSA_13SM90_TMA_LOADENSA_14ComposedLayoutINSA_7SwizzleILi3ELi4ELi3EEENSA_18smem_ptr_flag_bitsILi8EEENSY_INSB_IJSG_NSC_ILi8EEEEEENSB_IJSD_SG_EEEEEEEvEENS16_INSA_20SM90_TMA_LOAD_IM2COLES1H_vEEEENS_8epilogue10collective18CollectiveEpilogueINS1M_23Sm100TmaWarpSpecializedILi2ELi2ELi64ELb0ELb0EEEJSK_NSB_IJNSY_ISG_SD_EENSY_ISI_SD_EEEEESL_NSB_IJlNSB_IJSD_llEEESZ_EEESL_S1V_NS1M_6fusion15FusionCallbacksIS1Q_NS1W_17LinearCombinationISL_fSL_fLNS_15FloatRoundStyleE2EEESK_S1T_JEEENSA_5SM1004TMEM4LOAD26SM100_TMEM_LOAD_32dp32b64xES17_NS18_INS19_ILi2ELi4ELi3EEES1C_NSY_INSB_IJS1D_SI_EEENSB_IJSI_SD_EEEEEEENSA_39AutoVectorizingCopyWithAssumedAlignmentILi128EEENSA_14SM90_TMA_STOREES2A_S2C_S2C_EEEvvEEEEvNT_6ParamsE)
	.align		4
        /*000c*/ 	.word	index@(__assertfail)
	.align		4
        /*0010*/ 	.word	0x00000000
	.align		4
        /*0014*/ 	.word	0xfffffffe
	.align		4
        /*0018*/ 	.word	0x00000000
	.align		4
        /*001c*/ 	.word	0xfffffffd
	.align		4
        /*0020*/ 	.word	0x00000000
	.align		4
        /*0024*/ 	.word	0xfffffffc


//--------------------- .nv.constant4             --------------------------
	.section	.nv.constant4,"a",@progbits
	.align	8
	.align		8
.nv.constant4:
        /*0000*/ 	.dword	__assertfail
	.align		8
        /*0008*/ 	.dword	__unnamed_1
	.align		8
        /*0010*/ 	.dword	__unnamed_2
	.align		8
        /*0018*/ 	.dword	_ZN39_INTERNAL_90f67547_4_k_cu_a404f7d6_40204cuda3std3__45__cpo5beginE
	.align		8
        /*0020*/ 	.dword	_ZN39_INTERNAL_90f67547_4_k_cu_a404f7d6_40204cuda3std3__45__cpo3endE
	.align		8
        /*0028*/ 	.dword	_ZN39_INTERNAL_90f67547_4_k_cu_a404f7d6_40204cuda3std3__45__cpo6cbeginE
	.align		8
        /*0030*/ 	.dword	_ZN39_INTERNAL_90f67547_4_k_cu_a404f7d6_40204cuda3std3__45__cpo4cendE
	.align		8
        /*0038*/ 	.dword	_ZN39_INTERNAL_90f67547_4_k_cu_a404f7d6_40204cuda3std3__441_GLOBAL__N__90f67547_4_k_cu_a404f7d6_40206ignoreE
	.align		8
        /*0040*/ 	.dword	_ZN39_INTERNAL_90f67547_4_k_cu_a404f7d6_40204cuda3std3__419piecewise_constructE
	.align		8
        /*0048*/ 	.dword	_ZN39_INTERNAL_90f67547_4_k_cu_a404f7d6_40204cuda3std3__48in_placeE
	.align		8
        /*0050*/ 	.dword	_ZN39_INTERNAL_90f67547_4_k_cu_a404f7d6_40204cuda3std6ranges3__45__cpo4swapE
	.align		8
        /*0058*/ 	.dword	_ZN39_INTERNAL_90f67547_4_k_cu_a404f7d6_40204cuda3std6ranges3__45__cpo9iter_moveE
	.align		8
        /*0060*/ 	.dword	_ZN39_INTERNAL_90f67547_4_k_cu_a404f7d6_40204cute7productE
	.align		8
        /*0068*/ 	.dword	_ZN39_INTERNAL_90f67547_4_k_cu_a404f7d6_40204cute1_E
	.align		8
        /*0070*/ 	.dword	$str$27
	.align		8
        /*0078*/ 	.dword	$str$28
	.align		8
        /*0080*/ 	.dword	$str$29
	.align		8
        /*0088*/ 	.dword	$str$30


//--------------------- .text._ZN7cutlass13device_kernelINS_4conv6kernel13ConvUniversalINS1_16ConvProblemShapeILNS1_8OperatorE2ELi2EEENS1_10collective14CollectiveConvINS1_47MainloopSm100TmaUmmaWarpSpecializedImplicitGemmILS5_2ELi12ELi2ELi1ELi2EN4cute5tupleIJNSA_1CILi1EEESD_SD_EEEEENSB_IJNSC_ILi128EEENSB_IJSG_EEENSB_IJNSC_ILi64EEEEEEEEENS_12float_e4m3_tESL_NSA_8TiledMMAINSA_8MMA_AtomIJNSA_10MMA_TraitsINSA_19SM100_MMA_F8F6F4_SSEJSL_SL_fSG_SG_NSA_17integral_constantINSA_4UMMA5MajorELSS_1EEEST_NSQ_INSR_7ScaleInELSU_0EEESV_EEEEEENSA_6LayoutISE_NSB_IJNSC_ILi0EEESZ_SZ_EEEEENSB_IJNSA_10UnderscoreES12_S12_EEEEENS7_6detail27Sm100ImplicitGemmTileTraitsINSA_13SM90_TMA_LOADENSA_14ComposedLayoutINSA_7SwizzleILi3ELi4ELi3EEENSA_18smem_ptr_flag_bitsILi8EEENSY_INSB_IJSG_NSC_ILi8EEEEEENSB_IJSD_SG_EEEEEEEvEENS16_INSA_20SM90_TMA_LOAD_IM2COLES1H_vEEEENS_8epilogue10collective18CollectiveEpilogueINS1M_23Sm100TmaWarpSpecializedILi2ELi2ELi64ELb0ELb0EEEJSK_NSB_IJNSY_ISG_SD_EENSY_ISI_SD_EEEEESL_NSB_IJlNSB_IJSD_llEEESZ_EEESL_S1V_NS1M_6fusion15FusionCallbacksIS1Q_NS1W_17LinearCombinationISL_fSL_fLNS_15FloatRoundStyleE2EEESK_S1T_JEEENSA_5SM1004TMEM4LOAD26SM100_TMEM_LOAD_32dp32b64xES17_NS18_INS19_ILi2ELi4ELi3EEES1C_NSY_INSB_IJS1D_SI_EEENSB_IJSI_SD_EEEEEEENSA_39AutoVectorizingCopyWithAssumedAlignmentILi128EEENSA_14SM90_TMA_STOREES2A_S2C_S2C_EEEvvEEEEvNT_6ParamsE --------------------------
	.section	.text._ZN7cutlass13device_kernelINS_4conv6kernel13ConvUniversalINS1_16ConvProblemShapeILNS1_8OperatorE2ELi2EEENS1_10collective14CollectiveConvINS1_47MainloopSm100TmaUmmaWarpSpecializedImplicitGemmILS5_2ELi12ELi2ELi1ELi2EN4cute5tupleIJNSA_1CILi1EEESD_SD_EEEEENSB_IJNSC_ILi128EEENSB_IJSG_EEENSB_IJNSC_ILi64EEEEEEEEENS_12float_e4m3_tESL_NSA_8TiledMMAINSA_8MMA_AtomIJNSA_10MMA_TraitsINSA_19SM100_MMA_F8F6F4_SSEJSL_SL_fSG_SG_NSA_17integral_constantINSA_4UMMA5MajorELSS_1EEEST_NSQ_INSR_7ScaleInELSU_0EEESV_EEEEEENSA_6LayoutISE_NSB_IJNSC_ILi0EEESZ_SZ_EEEEENSB_IJNSA_10UnderscoreES12_S12_EEEEENS7_6detail27Sm100ImplicitGemmTileTraitsINSA_13SM90_TMA_LOADENSA_14ComposedLayoutINSA_7SwizzleILi3ELi4ELi3EEENSA_18smem_ptr_flag_bitsILi8EEENSY_INSB_IJSG_NSC_ILi8EEEEEENSB_IJSD_SG_EEEEEEEvEENS16_INSA_20SM90_TMA_LOAD_IM2COLES1H_vEEEENS_8epilogue10collective18CollectiveEpilogueINS1M_23Sm100TmaWarpSpecializedILi2ELi2ELi64ELb0ELb0EEEJSK_NSB_IJNSY_ISG_SD_EENSY_ISI_SD_EEEEESL_NSB_IJlNSB_IJSD_llEEESZ_EEESL_S1V_NS1M_6fusion15FusionCallbacksIS1Q_NS1W_17LinearCombinationISL_fSL_fLNS_15FloatRoundStyleE2EEESK_S1T_JEEENSA_5SM1004TMEM4LOAD26SM100_TMEM_LOAD_32dp32b64xES17_NS18_INS19_ILi2ELi4ELi3EEES1C_NSY_INSB_IJS1D_SI_EEENSB_IJSI_SD_EEEEEEENSA_39AutoVectorizingCopyWithAssumedAlignmentILi128EEENSA_14SM90_TMA_STOREES2A_S2C_S2C_EEEvvEEEEvNT_6ParamsE,"ax",@progbits
	.align	128
.text._ZN7cutlass13device_kernelINS_4conv6kernel13ConvUniversalINS1_16ConvProblemShapeILNS1_8OperatorE2ELi2EEENS1_10collective14CollectiveConvINS1_47MainloopSm100TmaUmmaWarpSpecializedImplicitGemmILS5_2ELi12ELi2ELi1ELi2EN4cute5tupleIJNSA_1CILi1EEESD_SD_EEEEENSB_IJNSC_ILi128EEENSB_IJSG_EEENSB_IJNSC_ILi64EEEEEEEEENS_12float_e4m3_tESL_NSA_8TiledMMAINSA_8MMA_AtomIJNSA_10MMA_TraitsINSA_19SM100_MMA_F8F6F4_SSEJSL_SL_fSG_SG_NSA_17integral_constantINSA_4UMMA5MajorELSS_1EEEST_NSQ_INSR_7ScaleInELSU_0EEESV_EEEEEENSA_6LayoutISE_NSB_IJNSC_ILi0EEESZ_SZ_EEEEENSB_IJNSA_10UnderscoreES12_S12_EEEEENS7_6detail27Sm100ImplicitGemmTileTraitsINSA_13SM90_TMA_LOADENSA_14ComposedLayoutINSA_7SwizzleILi3ELi4ELi3EEENSA_18smem_ptr_flag_bitsILi8EEENSY_INSB_IJSG_NSC_ILi8EEEEEENSB_IJSD_SG_EEEEEEEvEENS16_INSA_20SM90_TMA_LOAD_IM2COLES1H_vEEEENS_8epilogue10collective18CollectiveEpilogueINS1M_23Sm100TmaWarpSpecializedILi2ELi2ELi64ELb0ELb0EEEJSK_NSB_IJNSY_ISG_SD_EENSY_ISI_SD_EEEEESL_NSB_IJlNSB_IJSD_llEEESZ_EEESL_S1V_NS1M_6fusion15FusionCallbacksIS1Q_NS1W_17LinearCombinationISL_fSL_fLNS_15FloatRoundStyleE2EEESK_S1T_JEEENSA_5SM1004TMEM4LOAD26SM100_TMEM_LOAD_32dp32b64xES17_NS18_INS19_ILi2ELi4ELi3EEES1C_NSY_INSB_IJS1D_SI_EEENSB_IJSI_SD_EEEEEEENSA_39AutoVectorizingCopyWithAssumedAlignmentILi128EEENSA_14SM90_TMA_STOREES2A_S2C_S2C_EEEvvEEEEvNT_6ParamsE:
        .type           _ZN7cutlass13device_kernelINS_4conv6kernel13ConvUniversalINS1_16ConvProblemShapeILNS1_8OperatorE2ELi2EEENS1_10collective14CollectiveConvINS1_47MainloopSm100TmaUmmaWarpSpecializedImplicitGemmILS5_2ELi12ELi2ELi1ELi2EN4cute5tupleIJNSA_1CILi1EEESD_SD_EEEEENSB_IJNSC_ILi128EEENSB_IJSG_EEENSB_IJNSC_ILi64EEEEEEEEENS_12float_e4m3_tESL_NSA_8TiledMMAINSA_8MMA_AtomIJNSA_10MMA_TraitsINSA_19SM100_MMA_F8F6F4_SSEJSL_SL_fSG_SG_NSA_17integral_constantINSA_4UMMA5MajorELSS_1EEEST_NSQ_INSR_7ScaleInELSU_0EEESV_EEEEEENSA_6LayoutISE_NSB_IJNSC_ILi0EEESZ_SZ_EEEEENSB_IJNSA_10UnderscoreES12_S12_EEEEENS7_6detail27Sm100ImplicitGemmTileTraitsINSA_13SM90_TMA_LOADENSA_14ComposedLayoutINSA_7SwizzleILi3ELi4ELi3EEENSA_18smem_ptr_flag_bitsILi8EEENSY_INSB_IJSG_NSC_ILi8EEEEEENSB_IJSD_SG_EEEEEEEvEENS16_INSA_20SM90_TMA_LOAD_IM2COLES1H_vEEEENS_8epilogue10collective18CollectiveEpilogueINS1M_23Sm100TmaWarpSpecializedILi2ELi2ELi64ELb0ELb0EEEJSK_NSB_IJNSY_ISG_SD_EENSY_ISI_SD_EEEEESL_NSB_IJlNSB_IJSD_llEEESZ_EEESL_S1V_NS1M_6fusion15FusionCallbacksIS1Q_NS1W_17LinearCombinationISL_fSL_fLNS_15FloatRoundStyleE2EEESK_S1T_JEEENSA_5SM1004TMEM4LOAD26SM100_TMEM_LOAD_32dp32b64xES17_NS18_INS19_ILi2ELi4ELi3EEES1C_NSY_INSB_IJS1D_SI_EEENSB_IJSI_SD_EEEEEEENSA_39AutoVectorizingCopyWithAssumedAlignmentILi128EEENSA_14SM90_TMA_STOREES2A_S2C_S2C_EEEvvEEEEvNT_6ParamsE,@function
        .size           _ZN7cutlass13device_kernelINS_4conv6kernel13ConvUniversalINS1_16ConvProblemShapeILNS1_8OperatorE2ELi2EEENS1_10collective14CollectiveConvINS1_47MainloopSm100TmaUmmaWarpSpecializedImplicitGemmILS5_2ELi12ELi2ELi1ELi2EN4cute5tupleIJNSA_1CILi1EEESD_SD_EEEEENSB_IJNSC_ILi128EEENSB_IJSG_EEENSB_IJNSC_ILi64EEEEEEEEENS_12float_e4m3_tESL_NSA_8TiledMMAINSA_8MMA_AtomIJNSA_10MMA_TraitsINSA_19SM100_MMA_F8F6F4_SSEJSL_SL_fSG_SG_NSA_17integral_constantINSA_4UMMA5MajorELSS_1EEEST_NSQ_INSR_7ScaleInELSU_0EEESV_EEEEEENSA_6LayoutISE_NSB_IJNSC_ILi0EEESZ_SZ_EEEEENSB_IJNSA_10UnderscoreES12_S12_EEEEENS7_6detail27Sm100ImplicitGemmTileTraitsINSA_13SM90_TMA_LOADENSA_14ComposedLayoutINSA_7SwizzleILi3ELi4ELi3EEENSA_18smem_ptr_flag_bitsILi8EEENSY_INSB_IJSG_NSC_ILi8EEEEEENSB_IJSD_SG_EEEEEEEvEENS16_INSA_20SM90_TMA_LOAD_IM2COLES1H_vEEEENS_8epilogue10collective18CollectiveEpilogueINS1M_23Sm100TmaWarpSpecializedILi2ELi2ELi64ELb0ELb0EEEJSK_NSB_IJNSY_ISG_SD_EENSY_ISI_SD_EEEEESL_NSB_IJlNSB_IJSD_llEEESZ_EEESL_S1V_NS1M_6fusion15FusionCallbacksIS1Q_NS1W_17LinearCombinationISL_fSL_fLNS_15FloatRoundStyleE2EEESK_S1T_JEEENSA_5SM1004TMEM4LOAD26SM100_TMEM_LOAD_32dp32b64xES17_NS18_INS19_ILi2ELi4ELi3EEES1C_NSY_INSB_IJS1D_SI_EEENSB_IJSI_SD_EEEEEEENSA_39AutoVectorizingCopyWithAssumedAlignmentILi128EEENSA_14SM90_TMA_STOREES2A_S2C_S2C_EEEvvEEEEvNT_6ParamsE,(.L_x_158 - _ZN7cutlass13device_kernelINS_4conv6kernel13ConvUniversalINS1_16ConvProblemShapeILNS1_8OperatorE2ELi2EEENS1_10collective14CollectiveConvINS1_47MainloopSm100TmaUmmaWarpSpecializedImplicitGemmILS5_2ELi12ELi2ELi1ELi2EN4cute5tupleIJNSA_1CILi1EEESD_SD_EEEEENSB_IJNSC_ILi128EEENSB_IJSG_EEENSB_IJNSC_ILi64EEEEEEEEENS_12float_e4m3_tESL_NSA_8TiledMMAINSA_8MMA_AtomIJNSA_10MMA_TraitsINSA_19SM100_MMA_F8F6F4_SSEJSL_SL_fSG_SG_NSA_17integral_constantINSA_4UMMA5MajorELSS_1EEEST_NSQ_INSR_7ScaleInELSU_0EEESV_EEEEEENSA_6LayoutISE_NSB_IJNSC_ILi0EEESZ_SZ_EEEEENSB_IJNSA_10UnderscoreES12_S12_EEEEENS7_6detail27Sm100ImplicitGemmTileTraitsINSA_13SM90_TMA_LOADENSA_14ComposedLayoutINSA_7SwizzleILi3ELi4ELi3EEENSA_18smem_ptr_flag_bitsILi8EEENSY_INSB_IJSG_NSC_ILi8EEEEEENSB_IJSD_SG_EEEEEEEvEENS16_INSA_20SM90_TMA_LOAD_IM2COLES1H_vEEEENS_8epilogue10collective18CollectiveEpilogueINS1M_23Sm100TmaWarpSpecializedILi2ELi2ELi64ELb0ELb0EEEJSK_NSB_IJNSY_ISG_SD_EENSY_ISI_SD_EEEEESL_NSB_IJlNSB_IJSD_llEEESZ_EEESL_S1V_NS1M_6fusion15FusionCallbacksIS1Q_NS1W_17LinearCombinationISL_fSL_fLNS_15FloatRoundStyleE2EEESK_S1T_JEEENSA_5SM1004TMEM4LOAD26SM100_TMEM_LOAD_32dp32b64xES17_NS18_INS19_ILi2ELi4ELi3EEES1C_NSY_INSB_IJS1D_SI_EEENSB_IJSI_SD_EEEEEEENSA_39AutoVectorizingCopyWithAssumedAlignmentILi128EEENSA_14SM90_TMA_STOREES2A_S2C_S2C_EEEvvEEEEvNT_6ParamsE)
        .other          _ZN7cutlass13device_kernelINS_4conv6kernel13ConvUniversalINS1_16ConvProblemShapeILNS1_8OperatorE2ELi2EEENS1_10collective14CollectiveConvINS1_47MainloopSm100TmaUmmaWarpSpecializedImplicitGemmILS5_2ELi12ELi2ELi1ELi2EN4cute5tupleIJNSA_1CILi1EEESD_SD_EEEEENSB_IJNSC_ILi128EEENSB_IJSG_EEENSB_IJNSC_ILi64EEEEEEEEENS_12float_e4m3_tESL_NSA_8TiledMMAINSA_8MMA_AtomIJNSA_10MMA_TraitsINSA_19SM100_MMA_F8F6F4_SSEJSL_SL_fSG_SG_NSA_17integral_constantINSA_4UMMA5MajorELSS_1EEEST_NSQ_INSR_7ScaleInELSU_0EEESV_EEEEEENSA_6LayoutISE_NSB_IJNSC_ILi0EEESZ_SZ_EEEEENSB_IJNSA_10UnderscoreES12_S12_EEEEENS7_6detail27Sm100ImplicitGemmTileTraitsINSA_13SM90_TMA_LOADENSA_14ComposedLayoutINSA_7SwizzleILi3ELi4ELi3EEENSA_18smem_ptr_flag_bitsILi8EEENSY_INSB_IJSG_NSC_ILi8EEEEEENSB_IJSD_SG_EEEEEEEvEENS16_INSA_20SM90_TMA_LOAD_IM2COLES1H_vEEEENS_8epilogue10collective18CollectiveEpilogueINS1M_23Sm100TmaWarpSpecializedILi2ELi2ELi64ELb0ELb0EEEJSK_NSB_IJNSY_ISG_SD_EENSY_ISI_SD_EEEEESL_NSB_IJlNSB_IJSD_llEEESZ_EEESL_S1V_NS1M_6fusion15FusionCallbacksIS1Q_NS1W_17LinearCombinationISL_fSL_fLNS_15FloatRoundStyleE2EEESK_S1T_JEEENSA_5SM1004TMEM4LOAD26SM100_TMEM_LOAD_32dp32b64xES17_NS18_INS19_ILi2ELi4ELi3EEES1C_NSY_INSB_IJS1D_SI_EEENSB_IJSI_SD_EEEEEEENSA_39AutoVectorizingCopyWithAssumedAlignmentILi128EEENSA_14SM90_TMA_STOREES2A_S2C_S2C_EEEvvEEEEvNT_6ParamsE,@"STO_CUDA_ENTRY STV_DEFAULT"
_ZN7cutlass13device_kernelINS_4conv6kernel13ConvUniversalINS1_16ConvProblemShapeILNS1_8OperatorE2ELi2EEENS1_10collective14CollectiveConvINS1_47MainloopSm100TmaUmmaWarpSpecializedImplicitGemmILS5_2ELi12ELi2ELi1ELi2EN4cute5tupleIJNSA_1CILi1EEESD_SD_EEEEENSB_IJNSC_ILi128EEENSB_IJSG_EEENSB_IJNSC_ILi64EEEEEEEEENS_12float_e4m3_tESL_NSA_8TiledMMAINSA_8MMA_AtomIJNSA_10MMA_TraitsINSA_19SM100_MMA_F8F6F4_SSEJSL_SL_fSG_SG_NSA_17integral_constantINSA_4UMMA5MajorELSS_1EEEST_NSQ_INSR_7ScaleInELSU_0EEESV_EEEEEENSA_6LayoutISE_NSB_IJNSC_ILi0EEESZ_SZ_EEEEENSB_IJNSA_10UnderscoreES12_S12_EEEEENS7_6detail27Sm100ImplicitGemmTileTraitsINSA_13SM90_TMA_LOADENSA_14ComposedLayoutINSA_7SwizzleILi3ELi4ELi3EEENSA_18smem_ptr_flag_bitsILi8EEENSY_INSB_IJSG_NSC_ILi8EEEEEENSB_IJSD_SG_EEEEEEEvEENS16_INSA_20SM90_TMA_LOAD_IM2COLES1H_vEEEENS_8epilogue10collective18CollectiveEpilogueINS1M_23Sm100TmaWarpSpecializedILi2ELi2ELi64ELb0ELb0EEEJSK_NSB_IJNSY_ISG_SD_EENSY_ISI_SD_EEEEESL_NSB_IJlNSB_IJSD_llEEESZ_EEESL_S1V_NS1M_6fusion15FusionCallbacksIS1Q_NS1W_17LinearCombinationISL_fSL_fLNS_15FloatRoundStyleE2EEESK_S1T_JEEENSA_5SM1004TMEM4LOAD26SM100_TMEM_LOAD_32dp32b64xES17_NS18_INS19_ILi2ELi4ELi3EEES1C_NSY_INSB_IJS1D_SI_EEENSB_IJSI_SD_EEEEEEENSA_39AutoVectorizingCopyWithAssumedAlignmentILi128EEENSA_14SM90_TMA_STOREES2A_S2C_S2C_EEEvvEEEEvNT_6ParamsE:
[----:B------:R-:W1:Y:S01]  /*0000*/  LDC R1, c[0x0][0x37c] ;  /* 0x0000df00ff017b82 */ /* 0x000e620000000800 */
[----:B------:R-:W2:Y:S01]  /*0010*/  S2R R166, SR_TID.X ;  /* 0x0000000000a67919 */ /* 0x000ea20000002100 */
[----:B------:R-:W3:Y:S01]  /*0020*/  LDCU.64 UR8, c[0x0][0x890] ;  /* 0x00011200ff0877ac */ /* 0x000ee20008000a00 */
[----:B-1----:R-:W-:Y:S01]  /*0030*/  VIADD R1, R1, 0xfffffff8 ;  /* 0xfffffff801017836 */ /* 0x002fe20000000000 */
[----:B------:R-:W-:Y:S02]  /*0040*/  PRMT R169, RZ, 0x7610, R169 ;  /* 0x00007610ffa97816 */ /* 0x000fe400000000a9 */
[----:B------:R-:W-:Y:S01]  /*0050*/  ELECT P3, URZ, PT ;  /* 0x0000000000ff782f */ /* 0x000fe20003860000 */
[----:B---3--:R-:W-:-:S04]  /*0060*/  UISETP.NE.U32.AND UP0, UPT, UR8, URZ, UPT ;  /* 0x000000ff0800728c */ /* 0x008fc8000bf05070 */
[----:B------:R-:W-:Y:S01]  /*0070*/  UISETP.NE.AND.EX UP0, UPT, UR9, URZ, UPT, UP0 ;  /* 0x000000ff0900728c */ /* 0x000fe2000bf05300 */
[----:B--2---:R-:W-:-:S05]  /*0080*/  SHF.R.U32.HI R170, RZ, 0x5, R166 ;  /* 0x00000005ffaa7819 */ /* 0x004fca00000116a6 */
[----:B------:R-:W1:Y:S02]  /*0090*/  SHFL.IDX PT, R0, R170, RZ, 0x1f ;  /* 0x00001fffaa007589 */ /* 0x000e6400000e0000 */
[----:B-1----:R-:W-:Y:S01]  /*00a0*/  R2UR UR18, R0 ;  /* 0x00000000001272ca */ /* 0x002fe200000e0000 */
[----:B------:R-:W-:-:S14]  /*00b0*/  BRA.U UP0, `(.L_x_0) ;  /* 0x0000000100307547 */ /* 0x000fdc000b800000 */
[----:B------:R-:W1:Y:S02]  /*00c0*/  LDCU.64 UR4, c[0x0][0x888] ;  /* 0x00011100ff0477ac */ /* 0x000e640008000a00 */
[----:B-1----:R-:W-:-:S04]  /*00d0*/  UISETP.NE.U32.AND UP0, UPT, UR4, URZ, UPT ;  /* 0x000000ff0400728c */ /* 0x002fc8000bf05070 */
[----:B------:R-:W-:-:S09]  /*00e0*/  UISETP.NE.AND.EX UP0, UPT, UR5, URZ, UPT, UP0 ;  /* 0x000000ff0500728c */ /* 0x000fd2000bf05300 */
[----:B------:R-:W-:Y:S05]  /*00f0*/  BRA.U !UP0, `(.L_x_1) ;  /* 0x0000000108147547 */ /* 0x000fea000b800000 */
[----:B------:R-:W1:Y:S01]  /*0100*/  LDC.64 R2, c[0x0][0x888] ;  /* 0x00022200ff027b82 */ /* 0x000e620000000a00 */
[----:B------:R-:W1:Y:S02]  /*0110*/  LDCU.64 UR4, c[0x0][0x358] ;  /* 0x00006b00ff0477ac */ /* 0x000e640008000a00 */
[----:B-1----:R1:W5:Y:S01]  /*0120*/  LDG.E R73, desc[UR4][R2.64] ;  /* 0x0000000402497981 */ /* 0x002362000c1e1900 */
[----:B------:R-:W-:Y:S01]  /*0130*/  HFMA2 R169, -RZ, RZ, 0, 5.9604644775390625e-08 ;  /* 0x00000001ffa97431 */ /* 0x000fe200000001ff */
[----:B------:R-:W-:Y:S05]  /*0140*/  BRA `(.L_x_0) ;  /* 0x00000000000c7947 */ /* 0x000fea0003800000 */
.L_x_1:
[----:B------:R-:W1:Y:S01]  /*0150*/  LDCU UR4, c[0x0][0x880] ;  /* 0x00011000ff0477ac */ /* 0x000e620008000800 */
[----:B------:R-:W-:Y:S01]  /*0160*/  HFMA2 R169, -RZ, RZ, 0, 5.9604644775390625e-08 ;  /* 0x00000001ffa97431 */ /* 0x000fe200000001ff */
[----:B-1----:R-:W-:-:S07]  /*0170*/  MOV R73, UR4 ;  /* 0x0000000400497c02 */ /* 0x002fce0008000f00 */
.L_x_0:
[----:B------:R-:W2:Y:S02]  /*0180*/  LDCU.64 UR4, c[0x0][0x8b0] ;  /* 0x00011600ff0477ac */ /* 0x000ea40008000a00 */
[----:B--2---:R-:W-:-:S04]  /*0190*/  UISETP.NE.U32.AND UP0, UPT, UR4, URZ, UPT ;  /* 0x000000ff0400728c */ /* 0x004fc8000bf05070 */
[----:B------:R-:W-:-:S09]  /*01a0*/  UISETP.NE.AND.EX UP0, UPT, UR5, URZ, UPT, UP0 ;  /* 0x000000ff0500728c */ /* 0x000fd2000bf05300 */
[----:B------:R-:W-:Y:S05]  /*01b0*/  BRA.U UP0, `(.L_x_2) ;  /* 0x0000000100287547 */ /* 0x000fea000b800000 */
[----:B------:R-:W2:Y:S02]  /*01c0*/  LDCU.64 UR4, c[0x0][0x8a8] ;  /* 0x00011500ff0477ac */ /* 0x000ea40008000a00 */
[----:B--2---:R-:W-:-:S04]  /*01d0*/  UISETP.NE.U32.AND UP0, UPT, UR4, URZ, UPT ;  /* 0x000000ff0400728c */ /* 0x004fc8000bf05070 */
[----:B------:R-:W-:-:S09]  /*01e0*/  UISETP.NE.AND.EX UP0, UPT, UR5, URZ, UPT, UP0 ;  /* 0x000000ff0500728c */ /* 0x000fd2000bf05300 */
[----:B------:R-:W-:Y:S05]  /*01f0*/  BRA.U !UP0, `(.L_x_3) ;  /* 0x0000000108107547 */ /* 0x000fea000b800000 */
[----:B------:R-:W2:Y:S01]  /*0200*/  LDC.64 R70, c[0x0][0x8a8] ;  /* 0x00022a00ff467b82 */ /* 0x000ea20000000a00 */
[----:B------:R-:W2:Y:S02]  /*0210*/  LDCU.64 UR4, c[0x0][0x358] ;  /* 0x00006b00ff0477ac */ /* 0x000ea40008000a00 */
[----:B--2---:R2:W5:Y:S01]  /*0220*/  LDG.E R70, desc[UR4][R70.64] ;  /* 0x0000000446467981 */ /* 0x004562000c1e1900 */
[----:B------:R-:W-:Y:S05]  /*0230*/  BRA `(.L_x_2) ;  /* 0x0000000000087947 */ /* 0x000fea0003800000 */
.L_x_3:
[----:B------:R-:W2:Y:S02]  /*0240*/  LDCU UR4, c[0x0][0x8a0] ;  /* 0x00011400ff0477ac */ /* 0x000ea40008000800 */
[----:B--2---:R-:W-:Y:S02]  /*0250*/  MOV R70, UR4 ;  /* 0x0000000400467c02 */ /* 0x004fe40008000f00 */
.L_x_2:
[----:B------:R-:W-:Y:S01]  /*0260*/  IMAD.U32 R0, RZ, RZ, UR18 ;  /* 0x00000012ff007e24 */ /* 0x000fe2000f8e00ff */
[----:B------:R-:W-:Y:S04]  /*0270*/  BSSY.RECONVERGENT B0, `(.L_x_4) ;  /* 0x000000c000007945 */ /* 0x000fe80003800200 */
[C---:B------:R-:W-:Y:S02]  /*0280*/  ISETP.NE.OR P1, PT, R0.reuse, 0x1, !P3 ;  /* 0x000000010000780c */ /* 0x040fe40005f25670 */
[----:B------:R-:W-:-:S11]  /*0290*/  ISETP.NE.OR P0, PT, R0, 0x3, !P3 ;  /* 0x000000030000780c */ /* 0x000fd60005f05670 */
[----:B------:R-:W-:Y:S05]  /*02a0*/  @P1 BRA `(.L_x_5) ;  /* 0x0000000000201947 */ /* 0x000fea0003800000 */
[----:B------:R-:W3:Y:S02]  /*02b0*/  LDCU.64 UR4, c[0x0][0x348] ;  /* 0x00006900ff0477ac */ /* 0x000ee40008000a00 */
[----:B---3--:R-:W-:Y:S02]  /*02c0*/  UIADD3 UR6, UP1, UPT, UR4, 0x80, URZ ;  /* 0x0000008004067890 */ /* 0x008fe4000ff3e0ff */
[----:B------:R-:W-:Y:S02]  /*02d0*/  UIADD3 UR4, UP0, UPT, UR4, 0x180, URZ ;  /* 0x0000018004047890 */ /* 0x000fe4000ff1e0ff */
[----:B------:R-:W-:Y:S02]  /*02e0*/  UIADD3.X UR7, UPT, UPT, URZ, UR5, URZ, UP1, !UPT ;  /* 0x00000005ff077290 */ /* 0x000fe40008ffe4ff */
[----:B------:R-:W-:-:S07]  /*02f0*/  UIADD3.X UR5, UPT, UPT, URZ, UR5, URZ, UP0, !UPT ;  /* 0x00000005ff057290 */ /* 0x000fce00087fe4ff */
[----:B------:R3:W-:Y:S02]  /*0300*/  UTMACCTL.PF [UR6] ;  /* 0x00000000060079b9 */ /* 0x0007e40008040000 */
[----:B------:R3:W-:Y:S02]  /*0310*/  UTMACCTL.PF [UR4] ;  /* 0x00000000040079b9 */ /* 0x0007e40008040000 */
[----:B---3--:R-:W-:Y:S01]  /*0320*/  NOP ;  /* 0x0000000000007918 */ /* 0x008fe20000000000 */
.L_x_5:
[----:B------:R-:W-:Y:S05]  /*0330*/  BSYNC.RECONVERGENT B0 ;  /* 0x0000000000007941 */ /* 0x000fea0003800200 */
.L_x_4:
[----:B------:R-:W-:Y:S04]  /*0340*/  BSSY.RECONVERGENT B0, `(.L_x_6) ;  /* 0x000000a000007945 */ /* 0x000fe80003800200 */
        /* <DEDUP_REMOVED lines=9> */
.L_x_7:
[----:B------:R-:W-:Y:S05]  /*03e0*/  BSYNC.RECONVERGENT B0 ;  /* 0x0000000000007941 */ /* 0x000fea0003800200 */
.L_x_6:
[----:B------:R-:W3:Y:S01]  /*03f0*/  LDCU.64 UR4, c[0x0][0x888] ;  /* 0x00011100ff0477ac */ /* 0x000ee20008000a00 */
[----:B------:R-:W-:Y:S02]  /*0400*/  UISETP.EQ.U32.AND UP2, UPT, UR8, URZ, UPT ;  /* 0x000000ff0800728c */ /* 0x000fe4000bf42070 */
[----:B------:R-:W-:Y:S02]  /*0410*/  UPLOP3.LUT UP3, UPT, UPT, UPT, UPT, 0x80, 0x8 ;  /* 0x000000000008789c */ /* 0x000fe40003f6f070 */
[----:B---3--:R-:W-:-:S04]  /*0420*/  UISETP.NE.U32.AND UP0, UPT, UR4, URZ, UPT ;  /* 0x000000ff0400728c */ /* 0x008fc8000bf05070 */
[----:B------:R-:W-:-:S04]  /*0430*/  UISETP.NE.AND.EX UP1, UPT, UR5, URZ, UPT, UP0 ;  /* 0x000000ff0500728c */ /* 0x000fc8000bf25300 */
[----:B------:R-:W-:-:S04]  /*0440*/  UISETP.EQ.OR.EX UP4, UPT, UR9, URZ, !UP1, UP2 ;  /* 0x000000ff0900728c */ /* 0x000fc8000cf82720 */
[----:B------:R-:W-:-:S06]  /*0450*/  UP2UR UR4, UPR, URZ, 0x10 ;  /* 0x00000010ff047883 */ /* 0x000fcc0008000000 */
[----:B------:R-:W-:Y:S01]  /*0460*/  MOV R171, UR4 ;  /* 0x0000000400ab7c02 */ /* 0x000fe20008000f00 */
[----:B------:R-:W-:Y:S06]  /*0470*/  BRA.U !UP4, `(.L_x_8) ;  /* 0x000000010c207547 */ /* 0x000fec000b800000 */
[----:B------:R-:W-:Y:S01]  /*0480*/  UISETP.NE.U32.AND UP2, UPT, UR8, URZ, UPT ;  /* 0x000000ff0800728c */ /* 0x000fe2000bf45070 */
[----:B-----5:R-:W-:Y:S01]  /*0490*/  FSETP.NEU.AND P0, PT, R73, RZ, PT ;  /* 0x000000ff4900720b */ /* 0x020fe20003f0d000 */
[----:B------:R-:W-:Y:S02]  /*04a0*/  USEL UR4, URZ, 0xffffffff, UP1 ;  /* 0xffffffffff047887 */ /* 0x000fe40008800000 */
[----:B------:R-:W-:-:S10]  /*04b0*/  UISETP.NE.AND.EX UP2, UPT, UR9, URZ, UPT, UP2 ;  /* 0x000000ff0900728c */ /* 0x000fd4000bf45320 */
[----:B------:R-:W-:Y:S01]  /*04c0*/  VOTEU.ANY UP0, P0 ;  /* 0x0000000000ff7886 */ /* 0x000fe20000000100 */
[----:B------:R-:W-:-:S04]  /*04d0*/  @!UP2 USEL UR4, URZ, 0xffffffff, UP0 ;  /* 0xffffffffff04a887 */ /* 0x000fc80008000000 */
[----:B------:R-:W-:-:S04]  /*04e0*/  ULOP3.LUT UR4, UR4, 0x1, URZ, 0xc0, !UPT ;  /* 0x0000000104047892 */ /* 0x000fc8000f8ec0ff */
[----:B------:R-:W-:-:S11]  /*04f0*/  UISETP.NE.U32.AND UP3, UPT, UR4, 0x1, UPT ;  /* 0x000000010400788c */ /* 0x000fd6000bf65070 */
.L_x_8:
[----:B-1----:R-:W1:Y:S01]  /*0500*/  SHFL.IDX PT, R2, R170, RZ, 0x1f ;  /* 0x00001fffaa027589 */ /* 0x002e6200000e0000 */
[----:B------:R-:W-:-:S04]  /*0510*/  UISETP.NE.AND UP0, UPT, UR18, 0x2, UPT ;  /* 0x000000021200788c */ /* 0x000fc8000bf05270 */
[----:B------:R-:W-:Y:S01]  /*0520*/  USEL UR49, URZ, 0x1, UP0 ;  /* 0x00000001ff317887 */ /* 0x000fe20008000000 */
[----:B-1----:R-:W-:-:S13]  /*0530*/  ISETP.NE.AND P0, PT, R2, RZ, PT ;  /* 0x000000ff0200720c */ /* 0x002fda0003f05270 */
[----:B------:R-:W-:Y:S05]  /*0540*/  @P0 BRA `(.L_x_9) ;  /* 0x0000000000940947 */ /* 0x000fea0003800000 */
[----:B------:R-:W-:Y:S01]  /*0550*/  ELECT P0, URZ, PT ;  /* 0x0000000000ff782f */ /* 0x000fe20003800000 */
[----:B------:R-:W-:-:S12]  /*0560*/  BSSY.RECONVERGENT B0, `(.L_x_9) ;  /* 0x0000023000007945 */ /* 0x000fd80003800200 */
[----:B------:R-:W-:Y:S05]  /*0570*/  @!P0 BRA `(.L_x_10) ;  /* 0x0000000000848947 */ /* 0x000fea0003800000 */
[----:B------:R-:W1:Y:S01]  /*0580*/  S2UR UR4, SR_CgaCtaId ;  /* 0x00000000000479c3 */ /* 0x000e620000008800 */
[----:B------:R-:W-:Y:S01]  /*0590*/  UMOV UR5, 0x400 ;  /* 0x0000040000057882 */ /* 0x000fe20000000000 */
[----:B------:R-:W-:Y:S02]  /*05a0*/  UMOV UR6, 0x1 ;  /* 0x0000000100067882 */ /* 0x000fe40000000000 */
[----:B------:R-:W-:-:S04]  /*05b0*/  UIADD3 UR6, UPT, UPT, -UR6, 0x100000, URZ ;  /* 0x0010000006067890 */ /* 0x000fc8000fffe1ff */
[----:B------:R-:W-:Y:S02]  /*05c0*/  USHF.L.U32 UR7, UR6, 0xb, URZ ;  /* 0x0000000b06077899 */ /* 0x000fe400080006ff */
[----:B------:R-:W-:Y:S02]  /*05d0*/  USHF.L.U32 UR6, UR6, 0x1, URZ ;  /* 0x0000000106067899 */ /* 0x000fe400080006ff */
[----:B-1----:R-:W-:Y:S01]  /*05e0*/  ULEA UR4, UR4, UR5, 0x18 ;  /* 0x0000000504047291 */ /* 0x002fe2000f8ec0ff */
[----:B------:R-:W1:Y:S11]  /*05f0*/  FENCE.VIEW.ASYNC.S ;  /* 0x00000000000073c6 */ /* 0x000e760000000000 */
[----:B-1----:R1:W3:Y:S01]  /*0600*/  SYNCS.EXCH.64 URZ, [UR4], UR6 ;  /* 0x0000000604ff75b2 */ /* 0x0022e20008000100 */
[----:B------:R1:W4:Y:S01]  /*0610*/  SYNCS.EXCH.64 URZ, [UR4+0x60], UR6 ;  /* 0x0000600604ff75b2 */ /* 0x0003220008000100 */
[----:B------:R1:W1:Y:S01]  /*0620*/  SYNCS.EXCH.64 URZ, [UR4+0x8], UR6 ;  /* 0x0000080604ff75b2 */ /* 0x0002620008000100 */
        /* <DEDUP_REMOVED lines=21> */
[----:B---3--:R-:W-:Y:S01]  /*0780*/  NOP ;  /* 0x0000000000007918 */ /* 0x008fe20000000000 */
.L_x_10:
[----:B-1----:R-:W-:Y:S05]  /*0790*/  BSYNC.RECONVERGENT B0 ;  /* 0x0000000000007941 */ /* 0x002fea0003800200 */
.L_x_9:
[----:B------:R-:W1:Y:S01]  /*07a0*/  SHFL.IDX PT, R2, R170, RZ, 0x1f ;  /* 0x00001fffaa027589 */ /* 0x000e6200000e0000 */
[----:B------:R-:W-:Y:S01]  /*07b0*/  NOP ;  /* 0x0000000000007918 */ /* 0x000fe20000000000 */
[----:B-1----:R-:W-:-:S13]  /*07c0*/  ISETP.NE.AND P0, PT, R2, 0x1, PT ;  /* 0x000000010200780c */ /* 0x002fda0003f05270 */
[----:B------:R-:W-:Y:S05]  /*07d0*/  @P0 BRA `(.L_x_11) ;  /* 0x0000000000480947 */ /* 0x000fea0003800000 */
[----:B------:R-:W1:Y:S01]  /*07e0*/  S2UR UR4, SR_CgaCtaId ;  /* 0x00000000000479c3 */ /* 0x000e620000008800 */
[----:B------:R-:W-:Y:S01]  /*07f0*/  UMOV UR5, 0x400 ;  /* 0x0000040000057882 */ /* 0x000fe20000000000 */
[----:B------:R-:W-:Y:S01]  /*0800*/  UMOV UR8, 0x20 ;  /* 0x0000002000087882 */ /* 0x000fe20000000000 */
[----:B------:R-:W-:Y:S01]  /*0810*/  UMOV UR6, 0x80 ;  /* 0x0000008000067882 */ /* 0x000fe20000000000 */
[----:B------:R-:W-:-:S04]  /*0820*/  UIADD3 UR8, UPT, UPT, -UR8, 0x100000, URZ ;  /* 0x0010000008087890 */ /* 0x000fc8000fffe1ff */
[----:B------:R-:W-:Y:S02]  /*0830*/  USHF.L.U32 UR9, UR8, 0xb, URZ ;  /* 0x0000000b08097899 */ /* 0x000fe400080006ff */
[----:B------:R-:W-:Y:S02]  /*0840*/  USHF.L.U32 UR8, UR8, 0x1, URZ ;  /* 0x0000000108087899 */ /* 0x000fe400080006ff */
[----:B------:R-:W-:-:S04]  /*0850*/  UIADD3 UR6, UPT, UPT, -UR6, 0x100000, URZ ;  /* 0x0010000006067890 */ /* 0x000fc8000fffe1ff */
[----:B------:R-:W-:Y:S02]  /*0860*/  USHF.L.U32 UR7, UR6, 0xb, URZ ;  /* 0x0000000b06077899 */ /* 0x000fe400080006ff */
[----:B------:R-:W-:Y:S01]  /*0870*/  USHF.L.U32 UR6, UR6, 0x1, URZ ;  /* 0x0000000106067899 */ /* 0x000fe200080006ff */
[----:B------:R-:W-:Y:S01]  /*0880*/  ELECT P0, URZ, PT ;  /* 0x0000000000ff782f */ /* 0x000fe20003800000 */
[----:B-1----:R-:W-:Y:S01]  /*0890*/  ULEA UR4, UR4, UR5, 0x18 ;  /* 0x0000000504047291 */ /* 0x002fe2000f8ec0ff */
[----:B------:R-:W1:Y:S11]  /*08a0*/  FENCE.VIEW.ASYNC.S ;  /* 0x00000000000073c6 */ /* 0x000e760000000000 */
[----:B-1----:R1:W3:Y:S01]  /*08b0*/  SYNCS.EXCH.64 URZ, [UR4+0xc0], UR8 ;  /* 0x0000c00804ff75b2 */ /* 0x0022e20008000100 */
[----:B------:R1:W1:Y:S01]  /*08c0*/  SYNCS.EXCH.64 URZ, [UR4+0xd0], UR6 ;  /* 0x0000d00604ff75b2 */ /* 0x0002620008000100 */
[----:B------:R1:W1:Y:S01]  /*08d0*/  SYNCS.EXCH.64 URZ, [UR4+0xc8], UR8 ;  /* 0x0000c80804ff75b2 */ /* 0x0002620008000100 */
[----:B------:R1:W1:Y:S01]  /*08e0*/  SYNCS.EXCH.64 URZ, [UR4+0xd8], UR6 ;  /* 0x0000d80604ff75b2 */ /* 0x0002620008000100 */
[----:B------:R-:W-:Y:S01]  /*08f0*/  NOP ;  /* 0x0000000000007918 */ /* 0x000fe20000000000 */
.L_x_11:
[----:B------:R-:W2:Y:S01]  /*0900*/  SHFL.IDX PT, R2, R170, RZ, 0x1f ;  /* 0x00001fffaa027589 */ /* 0x000ea200000e0000 */
[----:B------:R-:W-:Y:S01]  /*0910*/  NOP ;  /* 0x0000000000007918 */ /* 0x000fe20000000000 */
[----:B--2---:R-:W-:-:S13]  /*0920*/  ISETP.NE.AND P0, PT, R2, 0x3, PT ;  /* 0x000000030200780c */ /* 0x004fda0003f05270 */
[----:B------:R-:W-:Y:S05]  /*0930*/  @P0 BRA `(.L_x_12) ;  /* 0x0000000000300947 */ /* 0x000fea0003800000 */
[----:B-1----:R-:W1:Y:S01]  /*0940*/  S2UR UR6, SR_CgaCtaId ;  /* 0x00000000000679c3 */ /* 0x002e620000008800 */
[----:B------:R-:W-:Y:S01]  /*0950*/  UMOV UR4, 0x400 ;  /* 0x0000040000047882 */ /* 0x000fe20000000000 */
[----:B------:R-:W-:Y:S01]  /*0960*/  UMOV UR5, 0x20 ;  /* 0x0000002000057882 */ /* 0x000fe20000000000 */
[----:B------:R-:W-:Y:S01]  /*0970*/  ELECT P0, URZ, PT ;  /* 0x0000000000ff782f */ /* 0x000fe20003800000 */
[----:B-1----:R-:W-:Y:S02]  /*0980*/  ULEA UR6, UR6, UR4, 0x18 ;  /* 0x0000000406067291 */ /* 0x002fe4000f8ec0ff */
[----:B------:R-:W-:-:S04]  /*0990*/  UIADD3 UR4, UPT, UPT, -UR5, 0x100000, URZ ;  /* 0x0010000005047890 */ /* 0x000fc8000fffe1ff */
[----:B------:R-:W-:Y:S02]  /*09a0*/  USHF.L.U32 UR5, UR4, 0xb, URZ ;  /* 0x0000000b04057899 */ /* 0x000fe400080006ff */
[----:B------:R-:W-:Y:S01]  /*09b0*/  USHF.L.U32 UR4, UR4, 0x1, URZ ;  /* 0x0000000104047899 */ /* 0x000fe200080006ff */
[----:B------:R-:W1:Y:S11]  /*09c0*/  FENCE.VIEW.ASYNC.S ;  /* 0x00000000000073c6 */ /* 0x000e760000000000 */
[----:B-1----:R2:W1:Y:S01]  /*09d0*/  SYNCS.EXCH.64 URZ, [UR6+0xe0], UR4 ;  /* 0x0000e00406ff75b2 */ /* 0x0024620008000100 */
[----:B------:R2:W1:Y:S02]  /*09e0*/  SYNCS.EXCH.64 URZ, [UR6+0xe8], UR4 ;  /* 0x0000e80406ff75b2 */ /* 0x0004640008000100 */
[----:B--2---:R-:W-:Y:S01]  /*09f0*/  NOP ;  /* 0x0000000000007918 */ /* 0x004fe20000000000 */
.L_x_12:
[----:B------:R-:W2:Y:S01]  /*0a00*/  SHFL.IDX PT, R2, R170, RZ, 0x1f ;  /* 0x00001fffaa027589 */ /* 0x000ea200000e0000 */
[----:B------:R-:W-:Y:S01]  /*0a10*/  NOP ;  /* 0x0000000000007918 */ /* 0x000fe20000000000 */
[----:B--2---:R-:W-:-:S13]  /*0a20*/  ISETP.NE.AND P0, PT, R2, 0x4, PT ;  /* 0x000000040200780c */ /* 0x004fda0003f05270 */
[----:B------:R-:W-:Y:S05]  /*0a30*/  @P0 BRA `(.L_x_13) ;  /* 0x0000000000440947 */ /* 0x000fea0003800000 */
[----:B-1----:R-:W1:Y:S01]  /*0a40*/  S2UR UR6, SR_CgaCtaId ;  /* 0x00000000000679c3 */ /* 0x002e620000008800 */
[----:B------:R-:W-:Y:S01]  /*0a50*/  UMOV UR4, 0x100 ;  /* 0x0000010000047882 */ /* 0x000fe20000000000 */
[----:B------:R-:W-:Y:S01]  /*0a60*/  UMOV UR5, 0x400 ;  /* 0x0000040000057882 */ /* 0x000fe20000000000 */
[----:B------:R-:W-:Y:S01]  /*0a70*/  USEL UR4, UR4, 0xe0, UP3 ;  /* 0x000000e004047887 */ /* 0x000fe20009800000 */
[----:B------:R-:W-:Y:S01]  /*0a80*/  UMOV UR8, 0x1 ;  /* 0x0000000100087882 */ /* 0x000fe20000000000 */
[----:B------:R-:W-:Y:S01]  /*0a90*/  ELECT P0, URZ, PT ;  /* 0x0000000000ff782f */ /* 0x000fe20003800000 */
[----:B------:R-:W-:-:S04]  /*0aa0*/  UIADD3 UR8, UPT, UPT, -UR8, 0x100000, URZ ;  /* 0x0010000008087890 */ /* 0x000fc8000fffe1ff */
[----:B------:R-:W-:Y:S02]  /*0ab0*/  USHF.L.U32 UR9, UR8, 0xb, URZ ;  /* 0x0000000b08097899 */ /* 0x000fe400080006ff */
[----:B------:R-:W-:Y:S02]  /*0ac0*/  USHF.L.U32 UR8, UR8, 0x1, URZ ;  /* 0x0000000108087899 */ /* 0x000fe400080006ff */
[----:B-1----:R-:W-:Y:S02]  /*0ad0*/  ULEA UR6, UR6, UR5, 0x18 ;  /* 0x0000000506067291 */ /* 0x002fe4000f8ec0ff */
[----:B------:R-:W-:-:S04]  /*0ae0*/  UIADD3 UR4, UPT, UPT, -UR4, 0x100000, URZ ;  /* 0x0010000004047890 */ /* 0x000fc8000fffe1ff */
[----:B------:R-:W-:Y:S02]  /*0af0*/  USHF.L.U32 UR5, UR4, 0xb, URZ ;  /* 0x0000000b04057899 */ /* 0x000fe400080006ff */
[----:B------:R-:W-:Y:S01]  /*0b00*/  USHF.L.U32 UR4, UR4, 0x1, URZ ;  /* 0x0000000104047899 */ /* 0x000fe200080006ff */
[----:B------:R-:W1:Y:S03]  /*0b10*/  FENCE.VIEW.ASYNC.S ;  /* 0x00000000000073c6 */ /* 0x000e660000000000 */
[----:B-1----:R2:W1:Y:S08]  /*0b20*/  SYNCS.EXCH.64 URZ, [UR6+0xf0], UR8 ;  /* 0x0000f00806ff75b2 */ /* 0x0024700008000100 */
[----:B------:R2:W1:Y:S02]  /*0b30*/  SYNCS.EXCH.64 URZ, [UR6+0xf8], UR4 ;  /* 0x0000f80406ff75b2 */ /* 0x0004640008000100 */
[----:B--2---:R-:W-:Y:S01]  /*0b40*/  NOP ;  /* 0x0000000000007918 */ /* 0x004fe20000000000 */
.L_x_13:
[----:B------:R-:W2:Y:S01]  /*0b50*/  SHFL.IDX PT, R2, R170, RZ, 0x1f ;  /* 0x00001fffaa027589 */ /* 0x000ea200000e0000 */
[----:B------:R-:W1:Y:S01]  /*0b60*/  S2UR UR30, SR_CTAID.X ;  /* 0x00000000001e79c3 */ /* 0x000e620000002500 */
[----:B------:R-:W-:-:S07]  /*0b70*/  NOP ;  /* 0x0000000000007918 */ /* 0x000fce0000000000 */
[----:B------:R-:W1:Y:S01]  /*0b80*/  S2UR UR26, SR_CTAID.Y ;  /* 0x00000000001a79c3 */ /* 0x000e620000002600 */
[----:B--2---:R-:W-:-:S13]  /*0b90*/  ISETP.NE.AND P0, PT, R2, 0x5, PT ;  /* 0x000000050200780c */ /* 0x004fda0003f05270 */
[----:B-1----:R-:W-:Y:S05]  /*0ba0*/  @P0 BRA `(.L_x_14) ;  /* 0x0000000000480947 */ /* 0x002fea0003800000 */
        /* <DEDUP_REMOVED lines=13> */
[----:B-1----:R1:W2:Y:S01]  /*0c80*/  SYNCS.EXCH.64 URZ, [UR4+0x100], UR8 ;  /* 0x0001000804ff75b2 */ /* 0x0022a20008000100 */
[----:B------:R1:W1:Y:S01]  /*0c90*/  SYNCS.EXCH.64 URZ, [UR4+0x110], UR6 ;  /* 0x0001100604ff75b2 */ /* 0x0002620008000100 */
[----:B------:R1:W1:Y:S01]  /*0ca0*/  SYNCS.EXCH.64 URZ, [UR4+0x108], UR8 ;  /* 0x0001080804ff75b2 */ /* 0x0002620008000100 */
[----:B------:R1:W1:Y:S01]  /*0cb0*/  SYNCS.EXCH.64 URZ, [UR4+0x118], UR6 ;  /* 0x0001180604ff75b2 */ /* 0x0002620008000100 */
[----:B------:R-:W-:Y:S01]  /*0cc0*/  NOP ;  /* 0x0000000000007918 */ /* 0x000fe20000000000 */
.L_x_14:
[----:B------:R-:W-:-:S05]  /*0cd0*/  CS2R.32 R160, SR_CgaSize ;  /* 0x0000000000a07805 */ /* 0x000fca0000008a00 */
[----:B------:R-:W-:-:S05]  /*0ce0*/  IMAD R160, R160, -0xa0, RZ ;  /* 0xffffff60a0a07824 */ /* 0x000fca00078e02ff */
[----:B------:R-:W-:-:S14]  /*0cf0*/  R2UR UR5, R160 ;  /* 0x00000000a00572ca */ /* 0x000fdc00000e0000 */
[----:B------:R-:W3:Y:S01]  /*0d00*/  LDCU UR5, c[0x0][UR5+0x2b0] ;  /* 0x00005600050577ac */ /* 0x000ee20008000800 */
[----:B------:R-:W-:Y:S02]  /*0d10*/  I2FP.F32.U32 R5, UR30 ;  /* 0x0000001e00057c45 */ /* 0x000fe40008201000 */
[----:B------:R-:W-:-:S05]  /*0d20*/  CS2R.32 R3, SR_CgaSize ;  /* 0x0000000000037805 */ /* 0x000fca0000008a00 */
[----:B------:R-:W-:-:S06]  /*0d30*/  IMAD R3, R3, -0xa0, RZ ;  /* 0xffffff6003037824 */ /* 0x000fcc00078e02ff */
[----:B------:R-:W4:Y:S01]  /*0d40*/  LDC R3, c[0x0][R3+0x2a0] ;  /* 0x0000a80003037b82 */ /* 0x000f220000000800 */
[----:B------:R-:W-:Y:S02]  /*0d50*/  I2FP.F32.U32 R4, UR26 ;  /* 0x0000001a00047c45 */ /* 0x000fe40008201000 */
[----:B------:R-:W-:-:S05]  /*0d60*/  CS2R.32 R160, SR_CgaSize ;  /* 0x0000000000a07805 */ /* 0x000fca0000008a00 */
[----:B------:R-:W-:-:S05]  /*0d70*/  IMAD R160, R160, -0xa0, RZ ;  /* 0xffffff60a0a07824 */ /* 0x000fca00078e02ff */
[----:B-1----:R-:W-:-:S14]  /*0d80*/  R2UR UR4, R160 ;  /* 0x00000000a00472ca */ /* 0x002fdc00000e0000 */
[----:B------:R-:W1:Y:S01]  /*0d90*/  LDCU UR4, c[0x0][UR4+0x2b4] ;  /* 0x00005680040477ac */ /* 0x000e620008000800 */
[----:B------:R-:W-:Y:S01]  /*0da0*/  NOP ;  /* 0x0000000000007918 */ /* 0x000fe20000000000 */
[----:B------:R-:W2:Y:S01]  /*0db0*/  LDCU UR19, c[0x0][0xb24] ;  /* 0x00016480ff1377ac */ /* 0x000ea20008000800 */
[----:B------:R-:W-:-:S05]  /*0dc0*/  CS2R.32 R2, SR_CgaSize ;  /* 0x0000000000027805 */ /* 0x000fca0000008a00 */
[----:B------:R-:W-:-:S06]  /*0dd0*/  IMAD R2, R2, -0xa0, RZ ;  /* 0xffffff6002027824 */ /* 0x000fcc00078e02ff */
[----:B------:R-:W4:Y:S01]  /*0de0*/  LDC R2, c[0x0][R2+0x2a4] ;  /* 0x0000a90002027b82 */ /* 0x000f220000000800 */
[----:B---3--:R-:W-:-:S07]  /*0df0*/  FMUL R5, R5, UR5 ;  /* 0x0000000505057c20 */ /* 0x008fce0008400000 */
[----:B------:R-:W3:Y:S01]  /*0e00*/  S2UR UR50, SR_CTAID.Z ;  /* 0x00000000003279c3 */ /* 0x000ee20000002700 */
[----:B-1----:R-:W-:Y:S01]  /*0e10*/  FMUL R4, R4, UR4 ;  /* 0x0000000404047c20 */ /* 0x002fe20008400000 */
[----:B------:R-:W1:Y:S01]  /*0e20*/  F2I.U32.TRUNC.NTZ R160, R5 ;  /* 0x0000000500a07305 */ /* 0x000e62000020f000 */
[----:B--2---:R-:W-:-:S07]  /*0e30*/  UISETP.GE.AND UP0, UPT, UR19, 0x1, UPT ;  /* 0x000000011300788c */ /* 0x004fce000bf06270 */
[----:B------:R-:W2:Y:S01]  /*0e40*/  F2I.U32.TRUNC.NTZ R135, R4 ;  /* 0x0000000400877305 */ /* 0x000ea2000020f000 */
[----:B-1----:R-:W-:-:S05]  /*0e50*/  IADD3 R160, PT, PT, -R160, RZ, RZ ;  /* 0x000000ffa0a07210 */ /* 0x002fca0007ffe1ff */
[----:B----4-:R-:W-:Y:S01]  /*0e60*/  IMAD R160, R3, R160, UR30 ;  /* 0x0000001e03a07e24 */ /* 0x010fe2000f8e02a0 */
[----:B--2---:R-:W-:-:S05]  /*0e70*/  IADD3 R135, PT, PT, -R135, RZ, RZ ;  /* 0x000000ff87877210 */ /* 0x004fca0007ffe1ff */
[----:B------:R-:W-:Y:S01]  /*0e80*/  IMAD R135, R2, R135, UR26 ;  /* 0x0000001a02877e24 */ /* 0x000fe2000f8e0287 */
[----:B------:R-:W-:Y:S06]  /*0e90*/  BAR.SYNC.DEFER_BLOCKING 0x0 ;  /* 0x0000000000007b1d */ /* 0x000fec0000010000 */
[----:B---3--:R-:W-:Y:S05]  /*0ea0*/  BRA.U !UP0, `(.L_x_15) ;  /* 0x0000000108d47547 */ /* 0x008fea000b800000 */
[----:B------:R-:W1:Y:S01]  /*0eb0*/  LDCU.128 UR20, c[0x0][0xb10] ;  /* 0x00016200ff1477ac */ /* 0x000e620008000c00 */
[----:B------:R-:W2:Y:S01]  /*0ec0*/  LDCU UR6, c[0x0][0x370] ;  /* 0x00006e00ff0677ac */ /* 0x000ea20008000800 */
[----:B------:R-:W3:Y:S01]  /*0ed0*/  LDCU UR4, c[0x0][0x374] ;  /* 0x00006e80ff0477ac */ /* 0x000ee20008000800 */
[----:B------:R-:W4:Y:S01]  /*0ee0*/  LDCU UR24, c[0x0][0xb0c] ;  /* 0x00016180ff1877ac */ /* 0x000f220008000800 */
[----:B------:R-:W4:Y:S01]  /*0ef0*/  LDCU UR5, c[0x0][0xb20] ;  /* 0x00016400ff0577ac */ /* 0x000f220008000800 */
[----:B------:R-:W4:Y:S01]  /*0f00*/  LDCU.64 UR16, c[0x0][0xb28] ;  /* 0x00016500ff1077ac */ /* 0x000f220008000a00 */
[----:B-1----:R-:W-:Y:S02]  /*0f10*/  UISETP.NE.AND UP0, UPT, UR22, 0x1, UPT ;  /* 0x000000011600788c */ /* 0x002fe4000bf05270 */
[----:B---3--:R-:W-:Y:S02]  /*0f20*/  UIMAD.WIDE.U32 UR8, UR4, UR23, URZ ;  /* 0x00000017040872a5 */ /* 0x008fe4000f8e00ff */
[----:B--2---:R-:W-:-:S02]  /*0f30*/  UIMAD.WIDE.U32 UR10, UR6, UR20, URZ ;  /* 0x00000014060a72a5 */ /* 0x004fc4000f8e00ff */
[----:B----4-:R-:W-:Y:S02]  /*0f40*/  UISETP.NE.AND UP2, UPT, UR24, 0x1, UPT ;  /* 0x000000011800788c */ /* 0x010fe4000bf45270 */
[----:B------:R-:W-:Y:S01]  /*0f50*/  UISETP.NE.AND UP4, UPT, UR19, 0x1, UPT ;  /* 0x000000011300788c */ /* 0x000fe2000bf85270 */
[----:B------:R-:W-:Y:S02]  /*0f60*/  UMOV UR8, UR9 ;  /* 0x0000000900087c82 */ /* 0x000fe40008000000 */
[----:B------:R-:W-:Y:S01]  /*0f70*/  UMOV UR10, UR11 ;  /* 0x0000000b000a7c82 */ /* 0x000fe20008000000 */
[----:B------:R-:W-:Y:S02]  /*0f80*/  @UP0 USHF.R.U32.HI UR4, URZ, UR5, UR8 ;  /* 0x00000005ff040299 */ /* 0x000fe40008011608 */
[----:B------:R-:W-:Y:S02]  /*0f90*/  UIMAD.WIDE.U32 UR12, UR26, UR23, URZ ;  /* 0x000000171a0c72a5 */ /* 0x000fe4000f8e00ff */
[----:B------:R-:W-:-:S02]  /*0fa0*/  UIMAD.WIDE.U32 UR8, UR4, UR16, URZ ;  /* 0x00000010040872a5 */ /* 0x000fc4000f8e00ff */
[----:B------:R-:W-:Y:S02]  /*0fb0*/  @UP2 USHF.R.U32.HI UR6, URZ, UR21, UR10 ;  /* 0x00000015ff062299 */ /* 0x000fe4000801160a */
[----:B------:R-:W-:Y:S02]  /*0fc0*/  UIMAD.WIDE.U32 UR14, UR30, UR20, URZ ;  /* 0x000000141e0e72a5 */ /* 0x000fe4000f8e00ff */
[----:B------:R-:W-:Y:S01]  /*0fd0*/  UIMAD.WIDE.U32 UR10, UR6, UR16, URZ ;  /* 0x00000010060a72a5 */ /* 0x000fe2000f8e00ff */
[----:B------:R-:W-:Y:S01]  /*0fe0*/  UMOV UR12, UR13 ;  /* 0x0000000d000c7c82 */ /* 0x000fe20008000000 */
[----:B------:R-:W-:Y:S01]  /*0ff0*/  UMOV UR8, UR9 ;  /* 0x0000000900087c82 */ /* 0x000fe20008000000 */
[----:B------:R-:W-:Y:S02]  /*1000*/  USHF.R.U32.HI UR12, URZ, UR5, UR12 ;  /* 0x00000005ff0c7299 */ /* 0x000fe4000801160c */
[----:B------:R-:W-:Y:S01]  /*1010*/  @UP4 USHF.R.U32.HI UR4, URZ, UR17, UR8 ;  /* 0x00000011ff044299 */ /* 0x000fe20008011608 */
[----:B------:R-:W-:Y:S01]  /*1020*/  UMOV UR14, UR15 ;  /* 0x0000000f000e7c82 */ /* 0x000fe20008000000 */
[----:B------:R-:W-:Y:S01]  /*1030*/  UMOV UR10, UR11 ;  /* 0x0000000b000a7c82 */ /* 0x000fe20008000000 */
[----:B------:R-:W-:-:S02]  /*1040*/  USHF.R.U32.HI UR14, URZ, UR21, UR14 ;  /* 0x00000015ff0e7299 */ /* 0x000fc4000801160e */
[----:B------:R-:W-:Y:S02]  /*1050*/  USEL UR5, UR26, UR12, !UP0 ;  /* 0x0000000c1a057287 */ /* 0x000fe4000c000000 */
[----:B------:R-:W-:Y:S02]  /*1060*/  @UP4 USHF.R.U32.HI UR6, URZ, UR17, UR10 ;  /* 0x00000011ff064299 */ /* 0x000fe4000801160a */
[----:B------:R-:W-:Y:S02]  /*1070*/  UIMAD UR7, UR4, UR19, URZ ;  /* 0x00000013040772a4 */ /* 0x000fe4000f8e02ff */
[----:B------:R-:W-:Y:S02]  /*1080*/  USEL UR4, UR30, UR14, !UP2 ;  /* 0x0000000e1e047287 */ /* 0x000fe4000d000000 */
[----:B------:R-:W-:Y:S02]  /*1090*/  UIMAD UR10, UR6, UR19, URZ ;  /* 0x00000013060a72a4 */ /* 0x000fe4000f8e02ff */
[----:B------:R-:W-:-:S02]  /*10a0*/  UISETP.GE.AND UP0, UPT, UR5, UR7, UPT ;  /* 0x000000070500728c */ /* 0x000fc4000bf06270 */
[----:B------:R-:W-:Y:S02]  /*10b0*/  UIMAD.WIDE.U32 UR8, UR5, UR16, URZ ;  /* 0x00000010050872a5 */ /* 0x000fe4000f8e00ff */
[----:B------:R-:W-:Y:S02]  /*10c0*/  UISETP.GE.OR UP0, UPT, UR4, UR10, UP0 ;  /* 0x0000000a0400728c */ /* 0x000fe40008706670 */
[----:B------:R-:W-:Y:S02]  /*10d0*/  UIMAD.WIDE.U32 UR10, UR4, UR16, URZ ;  /* 0x00000010040a72a5 */ /* 0x000fe4000f8e00ff */
[----:B------:R-:W-:Y:S01]  /*10e0*/  UIADD3 UR10, UPT, UPT, -UR4, URZ, URZ ;  /* 0x000000ff040a7290 */ /* 0x000fe2000fffe1ff */
[----:B------:R-:W-:Y:S01]  /*10f0*/  UMOV UR8, UR9 ;  /* 0x0000000900087c82 */ /* 0x000fe20008000000 */
[----:B------:R-:W-:Y:S02]  /*1100*/  UIADD3 UR9, UPT, UPT, -UR5, URZ, URZ ;  /* 0x000000ff05097290 */ /* 0x000fe4000fffe1ff */
[----:B------:R-:W-:-:S03]  /*1110*/  USHF.R.U32.HI UR8, URZ, UR17, UR8 ;  /* 0x00000011ff087299 */ /* 0x000fc60008011608 */
[----:B------:R-:W-:Y:S01]  /*1120*/  @!UP0 UMOV UR7, UR11 ;  /* 0x0000000b00078c82 */ /* 0x000fe20008000000 */
[----:B------:R-:W-:Y:S02]  /*1130*/  UIMAD UR26, UR22, UR9, UR26 ;  /* 0x00000009161a72a4 */ /* 0x000fe4000f8e021a */
[----:B------:R-:W-:Y:S02]  /*1140*/  USEL UR8, UR5, UR8, !UP4 ;  /* 0x0000000805087287 */ /* 0x000fe4000e000000 */
[----:B------:R-:W-:Y:S02]  /*1150*/  @!UP0 USHF.R.U32.HI UR7, URZ, UR17, UR7 ;  /* 0x00000011ff078299 */ /* 0x000fe40008011607 */
[----:B------:R-:W-:Y:S02]  /*1160*/  UIADD3 UR9, UPT, UPT, -UR8, URZ, URZ ;  /* 0x000000ff08097290 */ /* 0x000fe4000fffe1ff */
[----:B------:R-:W-:Y:S02]  /*1170*/  @!UP0 USEL UR7, UR4, UR7, !UP4 ;  /* 0x0000000704078287 */ /* 0x000fe4000e000000 */
[----:B------:R-:W-:-:S02]  /*1180*/  UIMAD UR9, UR19, UR9, UR5 ;  /* 0x00000009130972a4 */ /* 0x000fc4000f8e0205 */
[----:B------:R-:W-:Y:S02]  /*1190*/  @!UP0 UIADD3 UR8, UPT, UPT, UR8, -UR7, URZ ;  /* 0x8000000708088290 */ /* 0x000fe4000fffe0ff */
[----:B------:R-:W-:Y:S02]  /*11a0*/  @!UP0 UIMAD UR7, UR9, UR6, UR7 ;  /* 0x00000006090782a4 */ /* 0x000fe4000f8e0207 */
[----:B------:R-:W-:Y:S02]  /*11b0*/  @!UP0 UIMAD UR5, UR8, UR19, UR4 ;  /* 0x00000013080582a4 */ /* 0x000fe4000f8e0204 */
[----:B------:R-:W-:Y:S02]  /*11c0*/  UIMAD UR6, UR24, UR10, UR30 ;  /* 0x0000000a180672a4 */ /* 0x000fe4000f8e021e */
[----:B------:R-:W-:Y:S01]  /*11d0*/  UIMAD UR26, UR5, UR22, UR26 ;  /* 0x00000016051a72a4 */ /* 0x000fe2000f8e021a */
[----:B------:R-:W-:Y:S02]  /*11e0*/  @!UP0 UMOV UR4, UR7 ;  /* 0x0000000700048c82 */ /* 0x000fe40008000000 */
[----:B------:R-:W-:-:S12]  /*11f0*/  UIMAD UR30, UR4, UR24, UR6 ;  /* 0x00000018041e72a4 */ /* 0x000fd8000f8e0206 */
.L_x_15:
[----:B------:R-:W1:Y:S02]  /*1200*/  LDCU UR4, c[0x0][0xb30] ;  /* 0x00016600ff0477ac */ /* 0x000e640008000800 */
[----:B-1----:R-:W-:-:S09]  /*1210*/  UISETP.NE.AND UP0, UPT, UR4, 0x1, UPT ;  /* 0x000000010400788c */ /* 0x002fd2000bf05270 */
[----:B------:R-:W-:Y:S05]  /*1220*/  BRA.U UP0, `(.L_x_16) ;  /* 0x0000000100447547 */ /* 0x000fea000b800000 */
[----:B------:R-:W1:Y:S01]  /*1230*/  LDCU.128 UR8, c[0x0][0xb10] ;  /* 0x00016200ff0877ac */ /* 0x000e620008000c00 */
[----:B------:R-:W2:Y:S01]  /*1240*/  LDCU UR12, c[0x0][0xb0c] ;  /* 0x00016180ff0c77ac */ /* 0x000ea20008000800 */
[----:B------:R-:W3:Y:S01]  /*1250*/  LDCU UR13, c[0x0][0xb20] ;  /* 0x00016400ff0d77ac */ /* 0x000ee20008000800 */
[----:B-1----:R-:W-:Y:S02]  /*1260*/  UIMAD.WIDE.U32 UR6, UR30, UR8, URZ ;  /* 0x000000081e0672a5 */ /* 0x002fe4000f8e00ff */
[----:B------:R-:W-:Y:S02]  /*1270*/  UIMAD.WIDE.U32 UR4, UR26, UR11, URZ ;  /* 0x0000000b1a0472a5 */ /* 0x000fe4000f8e00ff */
[----:B--2---:R-:W-:Y:S02]  /*1280*/  UISETP.NE.AND UP2, UPT, UR12, 0x1, UPT ;  /* 0x000000010c00788c */ /* 0x004fe4000bf45270 */
[----:B------:R-:W-:Y:S01]  /*1290*/  UISETP.NE.AND UP0, UPT, UR10, 0x1, UPT ;  /* 0x000000010a00788c */ /* 0x000fe2000bf05270 */
[----:B------:R-:W-:-:S02]  /*12a0*/  UMOV UR6, UR7 ;  /* 0x0000000700067c82 */ /* 0x000fc40008000000 */
[----:B------:R-:W-:Y:S01]  /*12b0*/  UMOV UR4, UR5 ;  /* 0x0000000500047c82 */ /* 0x000fe20008000000 */
[----:B------:R-:W-:Y:S02]  /*12c0*/  USHF.R.U32.HI UR6, URZ, UR9, UR6 ;  /* 0x00000009ff067299 */ /* 0x000fe40008011606 */
[----:B---3--:R-:W-:Y:S02]  /*12d0*/  USHF.R.U32.HI UR4, URZ, UR13, UR4 ;  /* 0x0000000dff047299 */ /* 0x008fe40008011604 */
[----:B------:R-:W-:Y:S02]  /*12e0*/  USEL UR5, UR30, UR6, !UP2 ;  /* 0x000000061e057287 */ /* 0x000fe4000d000000 */
[----:B------:R-:W-:-:S04]  /*12f0*/  USEL UR4, UR26, UR4, !UP0 ;  /* 0x000000041a047287 */ /* 0x000fc8000c000000 */
[----:B------:R-:W-:Y:S02]  /*1300*/  UIADD3 UR6, UPT, UPT, UR5, -UR4, URZ ;  /* 0x8000000405067290 */ /* 0x000fe4000fffe0ff */
[----:B------:R-:W-:Y:S02]  /*1310*/  UIADD3 UR4, UPT, UPT, -UR5, UR4, URZ ;  /* 0x0000000405047290 */ /* 0x000fe4000fffe1ff */
[----:B------:R-:W-:Y:S02]  /*1320*/  UIMAD UR26, UR6, UR10, UR26 ;  /* 0x0000000a061a72a4 */ /* 0x000fe4000f8e021a */
[----:B------:R-:W-:-:S12]  /*1330*/  UIMAD UR30, UR4, UR12, UR30 ;  /* 0x0000000c041e72a4 */ /* 0x000fd8000f8e021e */
.L_x_16:
[----:B------:R-:W-:Y:S01]  /*1340*/  BAR.SYNC.DEFER_BLOCKING 0x0 ;  /* 0x0000000000007b1d */ /* 0x000fe20000010000 */
[----:B------:R-:W-:Y:S01]  /*1350*/  UISETP.NE.AND UP0, UPT, UR18, 0x2, UPT ;  /* 0x000000021200788c */ /* 0x000fe2000bf05270 */
[----:B------:R-:W-:Y:S02]  /*1360*/  ISETP.NE.OR P3, PT, R0, 0x2, !P3 ;  /* 0x000000020000780c */ /* 0x000fe40005f65670 */
[----:B------:R-:W-:Y:S02]  /*1370*/  LOP3.LUT R0, R166, 0x1f, RZ, 0xc0, !PT ;  /* 0x0000001fa6007812 */ /* 0x000fe400078ec0ff */
[----:B------:R-:W1:Y:S04]  /*1380*/  LDCU UR39, c[0x0][0xb24] ;  /* 0x00016480ff2777ac */ /* 0x000e680008000800 */
[----:B------:R-:W-:Y:S05]  /*1390*/  BRA.U UP0, `(.L_x_17) ;  /* 0x0000001d00747547 */ /* 0x000fea000b800000 */
[----:B------:R-:W2:Y:S01]  /*13a0*/  LDCU UR7, c[0x0][0x390] ;  /* 0x00007200ff0777ac */ /* 0x000ea20008000800 */
[----:B------:R-:W-:Y:S01]  /*13b0*/  PLOP3.LUT P1, PT, PT, PT, UP3, 0x80, 0x8 ;  /* 0x000000000008781c */ /* 0x000fe20003f2f038 */
[----:B------:R-:W-:Y:S01]  /*13c0*/  IMAD.MOV.U32 R2, RZ, RZ, RZ ;  /* 0x000000ffff027224 */ /* 0x000fe200078e00ff */
[----:B------:R-:W-:Y:S01]  /*13d0*/  ISETP.EQ.OR P2, PT, R0, RZ, P3 ;  /* 0x000000ff0000720c */ /* 0x000fe20001f42670 */
[----:B------:R-:W3:Y:S01]  /*13e0*/  LDCU UR6, c[0x0][0x5c0] ;  /* 0x0000b800ff0677ac */ /* 0x000ee20008000800 */
[----:B------:R-:W-:Y:S01]  /*13f0*/  PLOP3.LUT P1, PT, P1, PT, PT, 0x8, 0x80 ;  /* 0x000000000080781c */ /* 0x000fe20000f2e170 */
[----:B------:R-:W4:Y:S01]  /*1400*/  LDCU UR48, c[0x0][0x370] ;  /* 0x00006e00ff3077ac */ /* 0x000f220008000800 */
[----:B------:R-:W1:Y:S01]  /*1410*/  LDCU.64 UR40, c[0x0][0x348] ;  /* 0x00006900ff2877ac */ /* 0x000e620008000a00 */
[----:B------:R-:W1:Y:S01]  /*1420*/  LDCU UR47, c[0x0][0x374] ;  /* 0x00006e80ff2f77ac */ /* 0x000e620008000800 */
[----:B--2---:R-:W-:Y:S02]  /*1430*/  UIADD3 UR5, UPT, UPT, UR7, 0x3f, URZ ;  /* 0x0000003f07057890 */ /* 0x004fe4000fffe0ff */
[----:B---3--:R-:W-:-:S02]  /*1440*/  UIADD3 UR6, UPT, UPT, UR6, 0x7f, URZ ;  /* 0x0000007f06067890 */ /* 0x008fc4000fffe0ff */
[----:B------:R-:W-:Y:S02]  /*1450*/  USHF.R.S32.HI UR4, URZ, 0x1f, UR5 ;  /* 0x0000001fff047899 */ /* 0x000fe40008011405 */
[----:B------:R-:W-:Y:S02]  /*1460*/  UIADD3 UR52, UPT, UPT, UR7, 0x7e, URZ ;  /* 0x0000007e07347890 */ /* 0x000fe4000fffe0ff */
[----:B------:R-:W-:Y:S02]  /*1470*/  ULEA.HI UR4, UR4, UR5, URZ, 0x6 ;  /* 0x0000000504047291 */ /* 0x000fe4000f8f30ff */
[----:B------:R-:W-:Y:S02]  /*1480*/  UIADD3 UR5, UPT, UPT, UR7, -0x1, URZ ;  /* 0xffffffff07057890 */ /* 0x000fe4000fffe0ff */
[----:B------:R-:W-:Y:S02]  /*1490*/  USHF.R.S32.HI UR50, URZ, 0x6, UR4 ;  /* 0x00000006ff327899 */ /* 0x000fe40008011404 */
[----:B------:R-:W-:-:S02]  /*14a0*/  UISETP.GE.U32.AND UP1, UPT, UR5, -0x7f, UPT ;  /* 0xffffff810500788c */ /* 0x000fc4000bf26070 */
[----:B------:R-:W-:Y:S02]  /*14b0*/  UISETP.LT.U32.AND UP0, UPT, UR50, 0xc, UPT ;  /* 0x0000000c3200788c */ /* 0x000fe4000bf01070 */
[----:B------:R-:W-:Y:S02]  /*14c0*/  USHF.R.S32.HI UR4, URZ, 0x1f, UR6 ;  /* 0x0000001fff047899 */ /* 0x000fe40008011406 */
[----:B------:R-:W-:Y:S02]  /*14d0*/  USEL UR49, UR50, 0xc, UP0 ;  /* 0x0000000c32317887 */ /* 0x000fe40008000000 */
[----:B------:R-:W-:Y:S02]  /*14e0*/  ULEA.HI UR4, UR4, UR6, URZ, 0x7 ;  /* 0x0000000604047291 */ /* 0x000fe4000f8f38ff */
[----:B------:R-:W-:Y:S02]  /*14f0*/  UIADD3 UR38, UPT, UPT, UR49, -0x1, URZ ;  /* 0xffffffff31267890 */ /* 0x000fe4000fffe0ff */
[----:B------:R-:W-:-:S02]  /*1500*/  @UP1 UIADD3 UR38, UPT, UPT, UR49, URZ, URZ ;  /* 0x000000ff31261290 */ /* 0x000fc4000fffe0ff */
[----:B------:R-:W-:Y:S02]  /*1510*/  USHF.R.S32.HI UR46, URZ, 0x7, UR4 ;  /* 0x00000007ff2e7899 */ /* 0x000fe40008011404 */
[----:B------:R-:W-:Y:S02]  /*1520*/  UIADD3 UR51, UPT, UPT, UR50, -UR49, URZ ;  /* 0x8000003132337290 */ /* 0x000fe4000fffe0ff */
[----:B------:R-:W-:Y:S01]  /*1530*/  UIADD3 UR38, UPT, UPT, UR38, 0x1, URZ ;  /* 0x0000000126267890 */ /* 0x000fe2000fffe0ff */
[----:B------:R-:W-:Y:S01]  /*1540*/  UMOV UR28, 0x1 ;  /* 0x00000001001c7882 */ /* 0x000fe20000000000 */
[----:B-1--4-:R-:W-:-:S10]  /*1550*/  UMOV UR29, URZ ;  /* 0x000000ff001d7c82 */ /* 0x012fd40008000000 */
.L_x_33:
[----:B------:R-:W-:Y:S01]  /*1560*/  IMAD.U32 R4, RZ, RZ, UR46 ;  /* 0x0000002eff047e24 */ /* 0x000fe2000f8e00ff */
[----:B------:R-:W1:Y:S04]  /*1570*/  LDCU UR37, c[0x0][0x5c4] ;  /* 0x0000b880ff2577ac */ /* 0x000e680008000800 */
[-C--:B------:R-:W-:Y:S01]  /*1580*/  IABS R0, R4.reuse ;  /* 0x0000000400007213 */ /* 0x080fe20000000000 */
[----:B------:R-:W-:Y:S01]  /*1590*/  UMOV UR36, 0x400 ;  /* 0x0000040000247882 */ /* 0x000fe20000000000 */
[----:B------:R-:W-:Y:S01]  /*15a0*/  IABS R4, R4 ;  /* 0x0000000400047213 */ /* 0x000fe20000000000 */
[----:B------:R-:W-:Y:S01]  /*15b0*/  USHF.L.U32 UR34, UR30, 0x7, URZ ;  /* 0x000000071e227899 */ /* 0x000fe200080006ff */
[----:B------:R-:W-:Y:S01]  /*15c0*/  R2UR UR6, R0 ;  /* 0x00000000000672ca */ /* 0x000fe200000e0000 */
[----:B------:R-:W-:Y:S01]  /*15d0*/  UMOV UR15, URZ ;  /* 0x000000ff000f7c82 */ /* 0x000fe20008000000 */
[----:B-1----:R-:W-:-:S11]  /*15e0*/  IMAD.U32 R3, RZ, RZ, UR37 ;  /* 0x00000025ff037e24 */ /* 0x002fd6000f8e00ff */
[----:B------:R-:W1:Y:S08]  /*15f0*/  I2F.RP R6, UR6 ;  /* 0x0000000600067d06 */ /* 0x000e700008209400 */
[----:B-1----:R-:W1:Y:S02]  /*1600*/  MUFU.RCP R5, R6 ;  /* 0x0000000600057308 */ /* 0x002e640000001000 */
[----:B-1----:R-:W-:-:S06]  /*1610*/  VIADD R5, R5, 0xffffffe ;  /* 0x0ffffffe05057836 */ /* 0x002fcc0000000000 */
[----:B------:R-:W1:Y:S02]  /*1620*/  F2I.FTZ.U32.TRUNC.NTZ R0, R5 ;  /* 0x0000000500007305 */ /* 0x000e64000021f000 */
[----:B-1----:R-:W-:Y:S02]  /*1630*/  R2UR UR5, R0 ;  /* 0x00000000000572ca */ /* 0x002fe400000e0000 */
[----:B------:R-:W-:Y:S01]  /*1640*/  IABS R0, R3 ;  /* 0x0000000300007213 */ /* 0x000fe20000000000 */
[----:B------:R-:W-:-:S03]  /*1650*/  IMAD.U32 R3, RZ, RZ, UR26 ;  /* 0x0000001aff037e24 */ /* 0x000fc6000f8e00ff */
[----:B------:R-:W-:Y:S01]  /*1660*/  R2UR UR8, R0 ;  /* 0x00000000000872ca */ /* 0x000fe200000e0000 */
[----:B------:R-:W-:Y:S01]  /*1670*/  IMAD.MOV R0, RZ, RZ, -R4 ;  /* 0x000000ffff007224 */ /* 0x000fe200078e0a04 */
[----:B------:R-:W-:-:S04]  /*1680*/  IABS R3, R3 ;  /* 0x0000000300037213 */ /* 0x000fc80000000000 */
[----:B------:R-:W-:Y:S01]  /*1690*/  R2UR UR9, R3 ;  /* 0x00000000030972ca */ /* 0x000fe200000e0000 */
[----:B------:R-:W-:-:S04]  /*16a0*/  UIADD3 UR4, UPT, UPT, URZ, -UR5, URZ ;  /* 0x80000005ff047290 */ /* 0x000fc8000fffe0ff */
[----:B------:R-:W-:Y:S02]  /*16b0*/  UIMAD UR7, UR4, UR6, URZ ;  /* 0x00000006040772a4 */ /* 0x000fe4000f8e02ff */
[----:B------:R-:W1:Y:S01]  /*16c0*/  I2F.RP R3, UR8 ;  /* 0x0000000800037d06 */ /* 0x000e620008209400 */
[----:B------:R-:W-:Y:S02]  /*16d0*/  UMOV UR4, URZ ;  /* 0x000000ff00047c82 */ /* 0x000fe40008000000 */
[----:B------:R-:W-:Y:S02]  /*16e0*/  UIMAD.WIDE.U32 UR4, UR5, UR7, UR4 ;  /* 0x00000007050472a5 */ /* 0x000fe4000f8e0004 */
[----:B------:R-:W-:-:S05]  /*16f0*/  R2UR UR7, R0 ;  /* 0x00000000000772ca */ /* 0x000fca00000e0000 */
[----:B------:R-:W-:Y:S02]  /*1700*/  UMOV UR4, UR5 ;  /* 0x0000000500047c82 */ /* 0x000fe40008000000 */
[----:B------:R-:W-:Y:S01]  /*1710*/  UIMAD.WIDE.U32 UR4, UR4, UR9, URZ ;  /* 0x00000009040472a5 */ /* 0x000fe2000f8e00ff */
[----:B-1----:R-:W1:Y:S06]  /*1720*/  MUFU.RCP R0, R3 ;  /* 0x0000000300007308 */ /* 0x002e6c0000001000 */
[----:B------:R-:W-:Y:S02]  /*1730*/  UMOV UR4, UR5 ;  /* 0x0000000500047c82 */ /* 0x000fe40008000000 */
[----:B------:R-:W-:Y:S01]  /*1740*/  UIMAD UR5, UR4, UR7, UR9 ;  /* 0x00000007040572a4 */ /* 0x000fe2000f8e0209 */
[----:B------:R-:W2:Y:S03]  /*1750*/  S2UR UR7, SR_CgaCtaId ;  /* 0x00000000000779c3 */ /* 0x000ea60000008800 */
[----:B------:R-:W-:Y:S01]  /*1760*/  UISETP.GT.U32.AND UP0, UPT, UR6, UR5, UPT ;  /* 0x000000050600728c */ /* 0x000fe2000bf04070 */
[----:B-1----:R-:W-:-:S02]  /*1770*/  VIADD R0, R0, 0xffffffe ;  /* 0x0ffffffe00007836 */ /* 0x002fc40000000000 */
[----:B------:R-:W-:-:S08]  /*1780*/  IMAD.U32 R3, RZ, RZ, UR28 ;  /* 0x0000001cff037e24 */ /* 0x000fd0000f8e00ff */
[----:B------:R-:W-:Y:S01]  /*1790*/  @!UP0 UIADD3 UR5, UPT, UPT, UR5, -UR6, URZ ;  /* 0x8000000605058290 */ /* 0x000fe2000fffe0ff */
[----:B------:R-:W1:Y:S01]  /*17a0*/  F2I.FTZ.U32.TRUNC.NTZ R0, R0 ;  /* 0x0000000000007305 */ /* 0x000e62000021f000 */
[----:B------:R-:W-:Y:S01]  /*17b0*/  @!UP0 UIADD3 UR4, UPT, UPT, UR4, 0x1, URZ ;  /* 0x0000000104048890 */ /* 0x000fe2000fffe0ff */
[----:B------:R-:W-:Y:S01]  /*17c0*/  SHF.L.U32 R3, R3, 0x1f, RZ ;  /* 0x0000001f03037819 */ /* 0x000fe200000006ff */
[----:B------:R-:W-:Y:S02]  /*17d0*/  UISETP.GE.U32.AND UP1, UPT, UR5, UR6, UPT ;  /* 0x000000060500728c */ /* 0x000fe4000bf26070 */
[----:B------:R-:W-:Y:S02]  /*17e0*/  ULOP3.LUT UR5, UR26, UR46, URZ, 0x3c, !UPT ;  /* 0x0000002e1a057292 */ /* 0x000fe4000f8e3cff */
[----:B--2---:R-:W-:Y:S02]  /*17f0*/  ULEA UR36, UR7, UR36, 0x18 ;  /* 0x0000002407247291 */ /* 0x004fe4000f8ec0ff */
[----:B------:R-:W-:-:S02]  /*1800*/  UISETP.GE.AND UP0, UPT, UR5, URZ, UPT ;  /* 0x000000ff0500728c */ /* 0x000fc4000bf06270 */
[----:B------:R-:W-:-:S03]  /*1810*/  ULEA UR7, UR29, UR36, 0x3 ;  /* 0x000000241d077291 */ /* 0x000fc6000f8e18ff */
[----:B------:R-:W-:Y:S01]  /*1820*/  @UP1 UIADD3 UR4, UPT, UPT, UR4, 0x1, URZ ;  /* 0x0000000104041890 */ /* 0x000fe2000fffe0ff */
[----:B-1----:R-:W-:Y:S01]  /*1830*/  R2UR UR5, R0 ;  /* 0x00000000000572ca */ /* 0x002fe200000e0000 */
[----:B------:R-:W-:-:S05]  /*1840*/  UISETP.NE.AND UP1, UPT, UR46, URZ, UPT ;  /* 0x000000ff2e00728c */ /* 0x000fca000bf25270 */
[----:B------:R-:W-:Y:S01]  /*1850*/  UMOV UR6, UR4 ;  /* 0x0000000400067c82 */ /* 0x000fe20008000000 */
[----:B------:R1:W2:Y:S01]  /*1860*/  SYNCS.PHASECHK.TRANS64.TRYWAIT P0, [UR7+0x60], R3 ;  /* 0x00006003ff0075a7 */ /* 0x0002a20008001107 */
[----:B------:R-:W-:-:S04]  /*1870*/  @!UP0 UIADD3 UR6, UPT, UPT, -UR6, URZ, URZ ;  /* 0x000000ff06068290 */ /* 0x000fc8000fffe1ff */
[----:B------:R-:W-:Y:S02]  /*1880*/  @!UP1 ULOP3.LUT UR6, URZ, UR46, URZ, 0x33, !UPT ;  /* 0x0000002eff069292 */ /* 0x000fe4000f8e33ff */
[----:B------:R-:W-:-:S04]  /*1890*/  UIADD3 UR4, UPT, UPT, URZ, -UR5, URZ ;  /* 0x80000005ff047290 */ /* 0x000fc8000fffe0ff */
[----:B------:R-:W-:Y:S01]  /*18a0*/  IMAD.U32 R0, RZ, RZ, UR6 ;  /* 0x00000006ff007e24 */ /* 0x000fe2000f8e00ff */
[----:B------:R-:W-:-:S03]  /*18b0*/  UIMAD UR7, UR4, UR8, URZ ;  /* 0x00000008040772a4 */ /* 0x000fc6000f8e02ff */
[----:B------:R-:W-:Y:S01]  /*18c0*/  UMOV UR4, URZ ;  /* 0x000000ff00047c82 */ /* 0x000fe20008000000 */
[----:B------:R-:W-:Y:S01]  /*18d0*/  IABS R0, R0 ;  /* 0x0000000000007213 */ /* 0x000fe20000000000 */
[----:B------:R-:W-:-:S03]  /*18e0*/  UIMAD.WIDE.U32 UR4, UR5, UR7, UR4 ;  /* 0x00000007050472a5 */ /* 0x000fc6000f8e0004 */
[----:B------:R-:W-:-:S04]  /*18f0*/  R2UR UR9, R0 ;  /* 0x00000000000972ca */ /* 0x000fc800000e0000 */
[----:B------:R-:W-:-:S09]  /*1900*/  UMOV UR4, UR5 ;  /* 0x0000000500047c82 */ /* 0x000fd20008000000 */
[----:B------:R-:W-:-:S07]  /*1910*/  UIMAD.WIDE.U32 UR4, UR4, UR9, URZ ;  /* 0x00000009040472a5 */ /* 0x000fce000f8e00ff */
[----:B------:R-:W-:Y:S02]  /*1920*/  UMOV UR4, UR5 ;  /* 0x0000000500047c82 */ /* 0x000fe40008000000 */
[----:B------:R-:W-:-:S04]  /*1930*/  UIADD3 UR5, UPT, UPT, -UR4, URZ, URZ ;  /* 0x000000ff04057290 */ /* 0x000fc8000fffe1ff */
[----:B------:R-:W-:-:S04]  /*1940*/  UIMAD UR5, UR8, UR5, UR9 ;  /* 0x00000005080572a4 */ /* 0x000fc8000f8e0209 */
[----:B------:R-:W-:-:S11]  /*1950*/  UISETP.GT.U32.AND UP0, UPT, UR8, UR5, UPT ;  /* 0x000000050800728c */ /* 0x000fd6000bf04070 */
[----:B------:R-:W-:Y:S02]  /*1960*/  @!UP0 UIADD3 UR5, UPT, UPT, UR5, -UR8, URZ ;  /* 0x8000000805058290 */ /* 0x000fe4000fffe0ff */
[----:B------:R-:W-:Y:S02]  /*1970*/  @!UP0 UIADD3 UR4, UPT, UPT, UR4, 0x1, URZ ;  /* 0x0000000104048890 */ /* 0x000fe4000fffe0ff */
[----:B------:R-:W-:Y:S02]  /*1980*/  UISETP.GE.U32.AND UP1, UPT, UR5, UR8, UPT ;  /* 0x000000080500728c */ /* 0x000fe4000bf26070 */
[----:B------:R-:W-:-:S04]  /*1990*/  ULOP3.LUT UR5, UR6, UR37, URZ, 0x3c, !UPT ;  /* 0x0000002506057292 */ /* 0x000fc8000f8e3cff */
[----:B------:R-:W-:-:S05]  /*19a0*/  UISETP.GE.AND UP0, UPT, UR5, URZ, UPT ;  /* 0x000000ff0500728c */ /* 0x000fca000bf06270 */
[----:B------:R-:W-:Y:S02]  /*19b0*/  @UP1 UIADD3 UR4, UPT, UPT, UR4, 0x1, URZ ;  /* 0x0000000104041890 */ /* 0x000fe4000fffe0ff */
[----:B------:R-:W-:-:S05]  /*19c0*/  UISETP.NE.AND UP1, UPT, UR37, URZ, UPT ;  /* 0x000000ff2500728c */ /* 0x000fca000bf25270 */
[----:B------:R-:W-:Y:S01]  /*19d0*/  UMOV UR31, UR4 ;  /* 0x00000004001f7c82 */ /* 0x000fe20008000000 */
[----:B------:R-:W-:Y:S02]  /*19e0*/  UIADD3 UR4, UPT, UPT, -UR6, URZ, URZ ;  /* 0x000000ff06047290 */ /* 0x000fe4000fffe1ff */
[----:B------:R-:W-:Y:S02]  /*19f0*/  @!UP0 UIADD3 UR31, UPT, UPT, -UR31, URZ, URZ ;  /* 0x000000ff1f1f8290 */ /* 0x000fe4000fffe1ff */
[----:B------:R-:W-:Y:S02]  /*1a00*/  UISETP.GE.U32.AND UP0, UPT, UR52, 0x7f, UPT ;  /* 0x0000007f3400788c */ /* 0x000fe4000bf06070 */
[----:B------:R-:W-:Y:S02]  /*1a10*/  @!UP1 ULOP3.LUT UR31, URZ, UR37, URZ, 0x33, !UPT ;  /* 0x00000025ff1f9292 */ /* 0x000fe4000f8e33ff */
[----:B------:R-:W-:Y:S02]  /*1a20*/  UIMAD UR4, UR46, UR4, UR26 ;  /* 0x000000042e0472a4 */ /* 0x000fe4000f8e021a */
[----:B------:R-:W-:-:S02]  /*1a30*/  UIADD3 UR5, UPT, UPT, -UR31, URZ, URZ ;  /* 0x000000ff1f057290 */ /* 0x000fc4000fffe1ff */
[----:B------:R-:W-:Y:S02]  /*1a40*/  USHF.L.U32 UR10, UR4, 0x7, URZ ;  /* 0x00000007040a7899 */ /* 0x000fe400080006ff */
[----:B------:R-:W-:Y:S01]  /*1a50*/  UIMAD UR37, UR37, UR5, UR6 ;  /* 0x00000005252572a4 */ /* 0x000fe2000f8e0206 */
[----:B-12---:R-:W-:Y:S11]  /*1a60*/  BRA.U !UP0, `(.L_x_18) ;  /* 0x0000000508107547 */ /* 0x006ff6000b800000 */
[----:B------:R-:W1:Y:S01]  /*1a70*/  LDCU.64 UR8, c[0x0][0x5b0] ;  /* 0x0000b600ff0877ac */ /* 0x000e620008000a00 */
[----:B------:R-:W1:Y:S01]  /*1a80*/  LDCU.64 UR26, c[0x0][0x5d8] ;  /* 0x0000bb00ff1a77ac */ /* 0x000e620008000a00 */
[----:B------:R-:W2:Y:S01]  /*1a90*/  LDCU UR19, c[0x0][0x598] ;  /* 0x0000b300ff1377ac */ /* 0x000ea20008000800 */
[----:B------:R-:W3:Y:S01]  /*1aa0*/  LDCU UR18, c[0x0][0x58c] ;  /* 0x0000b180ff1277ac */ /* 0x000ee20008000800 */
[----:B------:R-:W4:Y:S01]  /*1ab0*/  LDCU UR21, c[0x0][0x59c] ;  /* 0x0000b380ff1577ac */ /* 0x000f220008000800 */
[----:B------:R-:W2:Y:S01]  /*1ac0*/  LDCU UR20, c[0x0][0x5a0] ;  /* 0x0000b400ff1477ac */ /* 0x000ea20008000800 */
[----:B------:R-:W2:Y:S01]  /*1ad0*/  LDCU.64 UR16, c[0x0][0x590] ;  /* 0x0000b200ff1077ac */ /* 0x000ea20008000a00 */
[----:B------:R-:W2:Y:S01]  /*1ae0*/  LDCU.64 UR6, c[0x0][0x5b8] ;  /* 0x0000b700ff0677ac */ /* 0x000ea20008000a00 */
[----:B------:R-:W2:Y:S01]  /*1af0*/  LDCU.64 UR4, c[0x0][0x5d0] ;  /* 0x0000ba00ff0477ac */ /* 0x000ea20008000a00 */
[----:B-1----:R-:W-:Y:S02]  /*1b00*/  UIMAD UR30, UR37, UR8, UR26 ;  /* 0x00000008251e72a4 */ /* 0x002fe4000f8e021a */
[----:B------:R-:W-:Y:S01]  /*1b10*/  UIMAD UR27, UR31, UR9, UR27 ;  /* 0x000000091f1b72a4 */ /* 0x000fe2000f8e021b */
[----:B------:R-:W-:Y:S01]  /*1b20*/  UMOV UR14, URZ ;  /* 0x000000ff000e7c82 */ /* 0x000fe20008000000 */
[----:B---34-:R-:W-:-:S10]  /*1b30*/  UMOV UR11, UR29 ;  /* 0x0000001d000b7c82 */ /* 0x018fd40008000000 */
.L_x_23:
[----:B------:R-:W-:Y:S01]  /*1b40*/  @!P3 MOV R3, 0x4000 ;  /* 0x000040000003b802 */ /* 0x000fe20000000f00 */
[----:B------:R-:W-:Y:S01]  /*1b50*/  ULEA UR33, UR11, UR36, 0x3 ;  /* 0x000000240b217291 */ /* 0x000fe2000f8e18ff */
[----:B---3--:R-:W-:Y:S11]  /*1b60*/  @P0 BRA `(.L_x_19) ;  /* 0x0000000000100947 */ /* 0x008ff60003800000 */
[----:B------:R-:W-:Y:S04]  /*1b70*/  MOV R0, UR28 ;  /* 0x0000001c00007c02 */ /* 0x000fe80008000f00 */
[----:B------:R-:W-:Y:S04]  /*1b80*/  SHF.L.U32 R5, R0, 0x1f, RZ ;  /* 0x0000001f00057819 */ /* 0x000fe800000006ff */
[----:B------:R-:W1:Y:S02]  /*1b90*/  SYNCS.PHASECHK.TRANS64.TRYWAIT P0, [UR33+0x60], R5 ;  /* 0x00006005ff0075a7 */ /* 0x000e640008001121 */
[----:B-1----:R-:W-:Y:S05]  /*1ba0*/  @!P0 BRA `(.L_x_20) ;  /* 0x0000007800808947 */ /* 0x002fea0003800000 */
.L_x_19:
[----:B------:R3:W-:Y:S01]  /*1bb0*/  @!P3 SYNCS.ARRIVE.TRANS64 RZ, [UR33], R3 ;  /* 0x00000003ffffb9a7 */ /* 0x0007e20008000021 */
[----:B------:R-:W-:Y:S04]  /*1bc0*/  BSSY.RECONVERGENT B0, `(.L_x_21) ;  /* 0x0000003000007945 */ /* 0x000fe80003800200 */
[----:B------:R-:W-:Y:S05]  /*1bd0*/  @P2 BRA `(.L_x_22) ;  /* 0x0000000000042947 */ /* 0x000fea0003800000 */
[----:B--2---:R-:W-:Y:S05]  /*1be0*/  BPT.TRAP 0x1 ;  /* 0x000000040000795c */ /* 0x004fea0000300000 */
.L_x_22:
[----:B--2---:R-:W-:Y:S05]  /*1bf0*/  BSYNC.RECONVERGENT B0 ;  /* 0x0000000000007941 */ /* 0x004fea0003800200 */
.L_x_21:
[----:B------:R-:W-:Y:S02]  /*1c00*/  UIADD3 UR8, UPT, UPT, UR11, 0x1, URZ ;  /* 0x000000010b087890 */ /* 0x000fe4000fffe0ff */
[----:B------:R-:W-:Y:S02]  /*1c10*/  USHF.L.U32 UR35, UR14, 0x6, URZ ;  /* 0x000000060e237899 */ /* 0x000fe400080006ff */
[----:B------:R-:W-:Y:S02]  /*1c20*/  UISETP.NE.AND UP0, UPT, UR8, 0xc, UPT ;  /* 0x0000000c0800788c */ /* 0x000fe4000bf05270 */
[----:B------:R-:W-:Y:S02]  /*1c30*/  UISETP.NE.AND UP2, UPT, UR19, 0x1, UPT ;  /* 0x000000011300788c */ /* 0x000fe4000bf45270 */
[----:B------:R-:W-:Y:S02]  /*1c40*/  USEL UR9, URZ, 0x1, UP0 ;  /* 0x00000001ff097887 */ /* 0x000fe40008000000 */
[----:B------:R-:W-:Y:S02]  /*1c50*/  USEL UR29, UR8, URZ, UP0 ;  /* 0x000000ff081d7287 */ /* 0x000fe40008000000 */
[----:B------:R-:W-:Y:S02]  /*1c60*/  ULOP3.LUT UR28, UR28, UR9, URZ, 0x3c, !UPT ;  /* 0x000000091c1c7292 */ /* 0x000fe4000f8e3cff */
[----:B------:R-:W-:Y:S02]  /*1c70*/  ULEA UR8, UR29, UR36, 0x3 ;  /* 0x000000241d087291 */ /* 0x000fe4000f8e18ff */
[----:B------:R-:W-:Y:S02]  /*1c80*/  UISETP.NE.AND UP0, UPT, UR18, 0x1, UPT ;  /* 0x000000011200788c */ /* 0x000fe4000bf05270 */
[----:B------:R-:W-:Y:S01]  /*1c90*/  UIADD3 UR24, UP1, UPT, UR40, 0x80, URZ ;  /* 0x0000008028187890 */ /* 0x000fe2000ff3e0ff */
[----:B-1----:R-:W-:Y:S01]  /*1ca0*/  MOV R0, UR28 ;  /* 0x0000001c00007c02 */ /* 0x002fe20008000f00 */
[----:B------:R-:W-:Y:S02]  /*1cb0*/  ULEA UR15, UR11, UR36, 0xd ;  /* 0x000000240b0f7291 */ /* 0x000fe4000f8e68ff */
[----:B------:R-:W-:Y:S01]  /*1cc0*/  UIADD3.X UR25, UPT, UPT, URZ, UR41, URZ, UP1, !UPT ;  /* 0x00000029ff197290 */ /* 0x000fe20008ffe4ff */
[----:B---3--:R-:W-:Y:S01]  /*1cd0*/  SHF.L.U32 R3, R0, 0x1f, RZ ;  /* 0x0000001f00037819 */ /* 0x008fe200000006ff */
[----:B------:R-:W-:Y:S02]  /*1ce0*/  UIADD3 UR32, UPT, UPT, UR15, 0x8400, URZ ;  /* 0x000084000f207890 */ /* 0x000fe4000fffe0ff */
[----:B------:R-:W-:Y:S01]  /*1cf0*/  UPRMT UR26, UR30, 0x40, UR27 ;  /* 0x000000401e1a7896 */ /* 0x000fe2000800001b */
[----:B------:R1:W3:Y:S01]  /*1d00*/  SYNCS.PHASECHK.TRANS64.TRYWAIT P0, [UR8+0x60], R3 ;  /* 0x00006003ff0075a7 */ /* 0x0002e20008001108 */
[----:B------:R-:W-:Y:S02]  /*1d10*/  UIMAD.WIDE.U32 UR8, UR35, UR16, URZ ;  /* 0x00000010230872a5 */ /* 0x000fe4000f8e00ff */
[----:B------:R-:W-:Y:S02]  /*1d20*/  UIADD3 UR14, UPT, UPT, UR14, 0x1, URZ ;  /* 0x000000010e0e7890 */ /* 0x000fe4000fffe0ff */
[----:B------:R-:W-:Y:S01]  /*1d30*/  USHF.R.U32.HI UR9, URZ, UR17, UR9 ;  /* 0x00000011ff097299 */ /* 0x000fe20008011609 */
[----:B------:R-:W-:Y:S01]  /*1d40*/  UMOV UR42, 0x0 ;  /* 0x00000000002a7882 */ /* 0x000fe20000000000 */
[----:B------:R-:W-:Y:S02]  /*1d50*/  UMOV UR43, 0x10000000 ;  /* 0x10000000002b7882 */ /* 0x000fe40000000000 */
[----:B------:R-:W-:Y:S01]  /*1d60*/  USEL UR9, UR35, UR9, !UP0 ;  /* 0x0000000923097287 */ /* 0x000fe2000c000000 */
[----:B------:R-:W-:Y:S01]  /*1d70*/  UTMALDG.2D [UR32], [UR24], desc[UR42] ;  /* 0x00002a20180075b4 */ /* 0x000fe20008009000 */
[----:B------:R-:W-:Y:S02]  /*1d80*/  UIADD3 UR22, UP0, UPT, UR40, 0x180, URZ ;  /* 0x0000018028167890 */ /* 0x000fe4000ff1e0ff */
[----:B------:R-:W-:Y:S02]  /*1d90*/  UIMAD.WIDE.U32 UR12, UR9, UR21, URZ ;  /* 0x00000015090c72a5 */ /* 0x000fe4000f8e00ff */
[----:B------:R-:W-:Y:S02]  /*1da0*/  UIADD3 UR11, UPT, UPT, -UR9, URZ, URZ ;  /* 0x000000ff090b7290 */ /* 0x000fe4000fffe1ff */
[----:B------:R-:W-:Y:S02]  /*1db0*/  USHF.R.U32.HI UR13, URZ, UR20, UR13 ;  /* 0x00000014ff0d7299 */ /* 0x000fe4000801160d */
[----:B------:R-:W-:Y:S02]  /*1dc0*/  UIMAD UR11, UR18, UR11, UR35 ;  /* 0x0000000b120b72a4 */ /* 0x000fe4000f8e0223 */
[----:B------:R-:W-:Y:S02]  /*1dd0*/  USEL UR13, UR9, UR13, !UP2 ;  /* 0x0000000d090d7287 */ /* 0x000fe4000d000000 */
[----:B------:R-:W-:Y:S02]  /*1de0*/  UIMAD UR11, UR11, UR6, UR4 ;  /* 0x000000060b0b72a4 */ /* 0x000fe4000f8e0204 */
[----:B------:R-:W-:Y:S02]  /*1df0*/  UIADD3 UR8, UPT, UPT, -UR13, URZ, URZ ;  /* 0x000000ff0d087290 */ /* 0x000fe4000fffe1ff */
[----:B------:R-:W-:Y:S02]  /*1e00*/  UIADD3.X UR23, UPT, UPT, URZ, UR41, URZ, UP0, !UPT ;  /* 0x00000029ff177290 */ /* 0x000fe400087fe4ff */
[----:B------:R-:W-:Y:S02]  /*1e10*/  UIMAD UR9, UR19, UR8, UR9 ;  /* 0x00000008130972a4 */ /* 0x000fe4000f8e0209 */
[----:B------:R-:W-:Y:S02]  /*1e20*/  UIADD3 UR8, UPT, UPT, UR15, 0x20400, URZ ;  /* 0x000204000f087890 */ /* 0x000fe4000fffe0ff */
[----:B------:R-:W-:Y:S02]  /*1e30*/  UIMAD UR12, UR9, UR7, UR5 ;  /* 0x00000007090c72a4 */ /* 0x000fe4000f8e0205 */
[----:B------:R-:W-:Y:S01]  /*1e40*/  UPRMT UR15, UR26, 0x5410, URZ ;  /* 0x000054101a0f7896 */ /* 0x000fe200080000ff */
[----:B------:R-:W-:Y:S01]  /*1e50*/  UMOV UR9, UR33 ;  /* 0x0000002100097c82 */ /* 0x000fe20008000000 */
[----:B------:R-:W-:Y:S07]  /*1e60*/  UISETP.NE.AND UP0, UPT, UR14, UR38, UPT ;  /* 0x000000260e00728c */ /* 0x000fee000bf05270 */
[----:B------:R2:W-:Y:S02]  /*1e70*/  UTMALDG.4D.IM2COL [UR8], [UR22], UR15 ;  /* 0x00000008160073b4 */ /* 0x0005e4000805800f */
[----:B--2---:R-:W-:Y:S01]  /*1e80*/  UMOV UR15, UR38 ;  /* 0x00000026000f7c82 */ /* 0x004fe20008000000 */
[----:B------:R-:W-:Y:S01]  /*1e90*/  UMOV UR11, UR29 ;  /* 0x0000001d000b7c82 */ /* 0x000fe20008000000 */
[----:B-1----:R-:W-:Y:S05]  /*1ea0*/  BRA.U UP0, `(.L_x_23) ;  /* 0xfffffffd00247547 */ /* 0x002fea000b83ffff */
.L_x_18:
[----:B------:R-:W-:Y:S01]  /*1eb0*/  ULEA UR4, UR29, UR36, 0x3 ;  /* 0x000000241d047291 */ /* 0x000fe2000f8e18ff */
[----:B------:R-:W-:Y:S01]  /*1ec0*/  MOV R0, UR28 ;  /* 0x0000001c00007c02 */ /* 0x000fe20008000f00 */
[----:B------:R-:W-:Y:S01]  /*1ed0*/  @!P1 SYNCS.ARRIVE.TRANS64.A1T0 RZ, [UR36+0xe8], RZ ;  /* 0x0000e8ffffff99a7 */ /* 0x000fe20008100024 */
[----:B------:R-:W-:Y:S02]  /*1ee0*/  UISETP.GT.AND UP0, UPT, UR50, UR49, UPT ;  /* 0x000000313200728c */ /* 0x000fe4000bf04270 */
[----:B------:R-:W-:-:S04]  /*1ef0*/  SHF.L.U32 R0, R0, 0x1f, RZ ;  /* 0x0000001f00007819 */ /* 0x000fc800000006ff */
[----:B---3--:R1:W2:Y:S03]  /*1f00*/  SYNCS.PHASECHK.TRANS64.TRYWAIT P0, [UR4+0x60], R0 ;  /* 0x00006000ff0075a7 */ /* 0x0082a60008001104 */
[----:B------:R-:W-:Y:S05]  /*1f10*/  BRA.U !UP0, `(.L_x_24) ;  /* 0x0000000508107547 */ /* 0x000fea000b800000 */
[----:B------:R-:W3:Y:S01]  /*1f20*/  LDCU.64 UR8, c[0x0][0x5b0] ;  /* 0x0000b600ff0877ac */ /* 0x000ee20008000a00 */
[----:B------:R-:W3:Y:S01]  /*1f30*/  LDCU.64 UR32, c[0x0][0x5d8] ;  /* 0x0000bb00ff2077ac */ /* 0x000ee20008000a00 */
[----:B------:R-:W4:Y:S01]  /*1f40*/  LDCU UR18, c[0x0][0x598] ;  /* 0x0000b300ff1277ac */ /* 0x000f220008000800 */
[----:B------:R-:W1:Y:S01]  /*1f50*/  LDCU UR14, c[0x0][0x58c] ;  /* 0x0000b180ff0e77ac */ /* 0x000e620008000800 */
[----:B------:R-:W1:Y:S01]  /*1f60*/  LDCU UR20, c[0x0][0x59c] ;  /* 0x0000b380ff1477ac */ /* 0x000e620008000800 */
[----:B------:R-:W1:Y:S01]  /*1f70*/  LDCU UR19, c[0x0][0x5a0] ;  /* 0x0000b400ff1377ac */ /* 0x000e620008000800 */
[----:B---3--:R-:W-:Y:S01]  /*1f80*/  UIMAD UR35, UR37, UR8, UR32 ;  /* 0x00000008252372a4 */ /* 0x008fe2000f8e0220 */
[----:B------:R-:W3:Y:S01]  /*1f90*/  LDCU.64 UR16, c[0x0][0x590] ;  /* 0x0000b200ff1077ac */ /* 0x000ee20008000a00 */
[----:B------:R-:W1:Y:S01]  /*1fa0*/  LDCU.64 UR6, c[0x0][0x5b8] ;  /* 0x0000b700ff0677ac */ /* 0x000e620008000a00 */
[----:B------:R-:W1:Y:S01]  /*1fb0*/  LDCU.64 UR4, c[0x0][0x5d0] ;  /* 0x0000ba00ff0477ac */ /* 0x000e620008000a00 */
[----:B------:R-:W-:-:S02]  /*1fc0*/  UIMAD UR33, UR31, UR9, UR33 ;  /* 0x000000091f2172a4 */ /* 0x000fc4000f8e0221 */
[----:B------:R-:W-:Y:S01]  /*1fd0*/  UIADD3 UR37, UPT, UPT, UR51, UR15, URZ ;  /* 0x0000000f33257290 */ /* 0x000fe2000fffe0ff */
[----:B----4-:R-:W-:-:S11]  /*1fe0*/  UMOV UR11, UR29 ;  /* 0x0000001d000b7c82 */ /* 0x010fd60008000000 */
.L_x_29:
[----:B------:R-:W-:Y:S01]  /*1ff0*/  @!P3 MOV R3, 0x4000 ;  /* 0x000040000003b802 */ /* 0x000fe20000000f00 */
[----:B------:R-:W-:Y:S01]  /*2000*/  ULEA UR25, UR11, UR36, 0x3 ;  /* 0x000000240b197291 */ /* 0x000fe2000f8e18ff */
[----:B-12---:R-:W-:Y:S11]  /*2010*/  @P0 BRA `(.L_x_25) ;  /* 0x0000000000100947 */ /* 0x006ff60003800000 */
[----:B-1----:R-:W-:Y:S04]  /*2020*/  MOV R0, UR28 ;  /* 0x0000001c00007c02 */ /* 0x002fe80008000f00 */
[----:B------:R-:W-:Y:S04]  /*2030*/  SHF.L.U32 R5, R0, 0x1f, RZ ;  /* 0x0000001f00057819 */ /* 0x000fe800000006ff */
[----:B------:R-:W1:Y:S02]  /*2040*/  SYNCS.PHASECHK.TRANS64.TRYWAIT P0, [UR25+0x60], R5 ;  /* 0x00006005ff0075a7 */ /* 0x000e640008001119 */
[----:B-1----:R-:W-:Y:S05]  /*2050*/  @!P0 BRA `(.L_x_26) ;  /* 0x00000074006c8947 */ /* 0x002fea0003800000 */
.L_x_25:
[----:B------:R2:W-:Y:S01]  /*2060*/  @!P3 SYNCS.ARRIVE.TRANS64 RZ, [UR25], R3 ;  /* 0x00000003ffffb9a7 */ /* 0x0005e20008000019 */
[----:B------:R-:W-:Y:S04]  /*2070*/  BSSY.RECONVERGENT B0, `(.L_x_27) ;  /* 0x0000003000007945 */ /* 0x000fe80003800200 */
[----:B------:R-:W-:Y:S05]  /*2080*/  @P2 BRA `(.L_x_28) ;  /* 0x0000000000042947 */ /* 0x000fea0003800000 */
[----:B-1-3--:R-:W-:Y:S05]  /*2090*/  BPT.TRAP 0x1 ;  /* 0x000000040000795c */ /* 0x00afea0000300000 */
.L_x_28:
[----:B-1-3--:R-:W-:Y:S05]  /*20a0*/  BSYNC.RECONVERGENT B0 ;  /* 0x0000000000007941 */ /* 0x00afea0003800200 */
.L_x_27:
        /* <DEDUP_REMOVED lines=10> */
[----:B------:R-:W-:Y:S01]  /*2150*/  MOV R0, UR28 ;  /* 0x0000001c00007c02 */ /* 0x000fe20008000f00 */
[----:B------:R-:W-:Y:S02]  /*2160*/  ULEA UR21, UR11, UR36, 0xd ;  /* 0x000000240b157291 */ /* 0x000fe4000f8e68ff */
[----:B------:R-:W-:Y:S01]  /*2170*/  UIADD3.X UR23, UPT, UPT, URZ, UR41, URZ, UP1, !UPT ;  /* 0x00000029ff177290 */ /* 0x000fe20008ffe4ff */
[----:B--2---:R-:W-:Y:S01]  /*2180*/  SHF.L.U32 R3, R0, 0x1f, RZ ;  /* 0x0000001f00037819 */ /* 0x004fe200000006ff */
[----:B------:R-:W-:Y:S02]  /*2190*/  UIADD3 UR24, UPT, UPT, UR21, 0x8400, URZ ;  /* 0x0000840015187890 */ /* 0x000fe4000fffe0ff */
[----:B------:R-:W-:Y:S01]  /*21a0*/  UPRMT UR32, UR35, 0x40, UR33 ;  /* 0x0000004023207896 */ /* 0x000fe20008000021 */
[----:B------:R4:W1:Y:S01]  /*21b0*/  SYNCS.PHASECHK.TRANS64.TRYWAIT P0, [UR8+0x60], R3 ;  /* 0x00006003ff0075a7 */ /* 0x0008620008001108 */
[----:B------:R-:W-:Y:S02]  /*21c0*/  UIMAD.WIDE.U32 UR8, UR27, UR16, URZ ;  /* 0x000000101b0872a5 */ /* 0x000fe4000f8e00ff */
[----:B------:R-:W-:Y:S02]  /*21d0*/  UIADD3 UR15, UPT, UPT, UR15, 0x1, URZ ;  /* 0x000000010f0f7890 */ /* 0x000fe4000fffe0ff */
[----:B------:R-:W-:Y:S01]  /*21e0*/  USHF.R.U32.HI UR9, URZ, UR17, UR9 ;  /* 0x00000011ff097299 */ /* 0x000fe20008011609 */
[----:B------:R-:W-:Y:S01]  /*21f0*/  UMOV UR42, 0x0 ;  /* 0x00000000002a7882 */ /* 0x000fe20000000000 */
[----:B------:R-:W-:Y:S02]  /*2200*/  UMOV UR43, 0x10000000 ;  /* 0x10000000002b7882 */ /* 0x000fe40000000000 */
[----:B------:R-:W-:Y:S02]  /*2210*/  USEL UR9, UR27, UR9, !UP0 ;  /* 0x000000091b097287 */ /* 0x000fe4000c000000 */
[----:B------:R-:W-:Y:S02]  /*2220*/  UIADD3 UR30, UP0, UPT, UR40, 0x180, URZ ;  /* 0x00000180281e7890 */ /* 0x000fe4000ff1e0ff */
[----:B------:R-:W-:Y:S02]  /*2230*/  UIMAD.WIDE.U32 UR12, UR9, UR20, URZ ;  /* 0x00000014090c72a5 */ /* 0x000fe4000f8e00ff */
[----:B------:R-:W-:Y:S02]  /*2240*/  UIADD3 UR11, UPT, UPT, -UR9, URZ, URZ ;  /* 0x000000ff090b7290 */ /* 0x000fe4000fffe1ff */
[----:B------:R-:W-:Y:S02]  /*2250*/  USHF.R.U32.HI UR13, URZ, UR19, UR13 ;  /* 0x00000013ff0d7299 */ /* 0x000fe4000801160d */
[----:B------:R-:W-:Y:S02]  /*2260*/  UIMAD UR11, UR14, UR11, UR27 ;  /* 0x0000000b0e0b72a4 */ /* 0x000fe4000f8e021b */
[----:B------:R-:W-:Y:S02]  /*2270*/  USEL UR13, UR9, UR13, !UP2 ;  /* 0x0000000d090d7287 */ /* 0x000fe4000d000000 */
[----:B------:R-:W-:Y:S02]  /*2280*/  UIMAD UR11, UR11, UR6, UR4 ;  /* 0x000000060b0b72a4 */ /* 0x000fe4000f8e0204 */
[----:B------:R-:W-:Y:S01]  /*2290*/  UIADD3 UR8, UPT, UPT, -UR13, URZ, URZ ;  /* 0x000000ff0d087290 */ /* 0x000fe2000fffe1ff */
[----:B------:R-:W-:Y:S01]  /*22a0*/  UMOV UR26, UR34 ;  /* 0x00000022001a7c82 */ /* 0x000fe20008000000 */
[----:B------:R-:W-:Y:S01]  /*22b0*/  UIADD3.X UR31, UPT, UPT, URZ, UR41, URZ, UP0, !UPT ;  /* 0x00000029ff1f7290 */ /* 0x000fe200087fe4ff */
[----:B------:R-:W-:Y:S01]  /*22c0*/  UTMALDG.2D [UR24], [UR22], desc[UR42] ;  /* 0x00002a18160075b4 */ /* 0x000fe20008009000 */
        /* <DEDUP_REMOVED lines=8> */
[----:B----4-:R-:W-:Y:S05]  /*2350*/  BRA.U UP0, `(.L_x_29) ;  /* 0xfffffffd00247547 */ /* 0x010fea000b83ffff */
.L_x_24:
[----:B------:R-:W-:Y:S01]  /*2360*/  SHF.L.U32 R3, R2, 0x1f, RZ ;  /* 0x0000001f02037819 */ /* 0x000fe200000006ff */
[----:B------:R-:W-:-:S03]  /*2370*/  NOP ;  /* 0x0000000000007918 */ /* 0x000fc60000000000 */
[----:B-12---:R-:W1:Y:S02]  /*2380*/  SYNCS.PHASECHK.TRANS64.TRYWAIT P0, [UR36+0xf0], R3 ;  /* 0x0000f003ff0075a7 */ /* 0x006e640008001124 */
[----:B-1----:R-:W-:Y:S05]  /*2390*/  @!P0 BRA `(.L_x_30) ;  /* 0x0000007000b48947 */ /* 0x002fea0003800000 */
.L_x_110:
[----:B------:R-:W2:Y:S01]  /*23a0*/  LDS.128 R4, [UR36+0x130] ;  /* 0x00013024ff047984 */ /* 0x000ea20008000c00 */
[----:B------:R-:W-:Y:S02]  /*23b0*/  UIADD3 UR4, UPT, UPT, UR36, 0xf8, URZ ;  /* 0x000000f824047890 */ /* 0x000fe4000fffe0ff */
[----:B------:R-:W-:Y:S01]  /*23c0*/  UISETP.GE.AND UP0, UPT, UR39, 0x1, UPT ;  /* 0x000000012700788c */ /* 0x000fe2000bf06270 */
[----:B------:R-:W-:Y:S01]  /*23d0*/  @!PT LDS RZ, [RZ] ;  /* 0x00000000fffff984 */ /* 0x000fe20000000800 */
[----:B------:R-:W-:Y:S01]  /*23e0*/  @!PT LDS RZ, [RZ] ;  /* 0x00000000fffff984 */ /* 0x000fe20000000800 */
[----:B------:R-:W-:Y:S01]  /*23f0*/  @!PT LDS RZ, [RZ] ;  /* 0x00000000fffff984 */ /* 0x000fe20000000800 */
[----:B------:R-:W-:Y:S01]  /*2400*/  @!PT LDS RZ, [RZ] ;  /* 0x00000000fffff984 */ /* 0x000fe20000000800 */
[----:B------:R3:W-:Y:S06]  /*2410*/  MEMBAR.ALL.CTA ;  /* 0x0000000000007992 */ /* 0x0007ec0000008000 */
[----:B---3--:R-:W3:Y:S01]  /*2420*/  FENCE.VIEW.ASYNC.S ;  /* 0x00000000000073c6 */ /* 0x008ee20000000000 */
[----:B------:R-:W-:-:S09]  /*2430*/  UPRMT UR4, URZ, 0x654, UR4 ;  /* 0x00000654ff047896 */ /* 0x000fd20008000004 */
[----:B---3--:R-:W-:Y:S01]  /*2440*/  SYNCS.ARRIVE.TRANS64.RED.A1T0 RZ, [UR4], RZ ;  /* 0x000000ffffff79a7 */ /* 0x008fe20008100404 */
[----:B--2---:R-:W-:-:S13]  /*2450*/  LOP3.LUT P0, RZ, R6, 0x1, RZ, 0xc0, !PT ;  /* 0x0000000106ff7812 */ /* 0x004fda000780c0ff */
[----:B------:R-:W-:Y:S01]  /*2460*/  VOTEU.ANY UP1, P0 ;  /* 0x0000000000ff7886 */ /* 0x000fe20000020100 */
[----:B------:R-:W-:-:S13]  /*2470*/  PLOP3.LUT P0, PT, PT, PT, UP1, 0x80, 0x8 ;  /* 0x000000000008781c */ /* 0x000fda0003f0f018 */
[----:B-1----:R-:W-:Y:S02]  /*2480*/  @P0 MOV R0, R4 ;  /* 0x0000000400000202 */ /* 0x002fe40000000f00 */
[----:B------:R-:W-:Y:S02]  /*2490*/  @P0 LOP3.LUT R4, R5, 0xffff, RZ, 0xc0, !PT ;  /* 0x0000ffff05040812 */ /* 0x000fe400078ec0ff */
[----:B------:R-:W-:Y:S02]  /*24a0*/  @P0 R2UR UR6, R0 ;  /* 0x00000000000602ca */ /* 0x000fe400000e0000 */
[----:B------:R-:W-:-:S11]  /*24b0*/  @P0 R2UR UR5, R4 ;  /* 0x00000000040502ca */ /* 0x000fd600000e0000 */
[----:B------:R-:W-:Y:S02]  /*24c0*/  @UP1 UMOV UR45, UR6 ;  /* 0x00000006002d1c82 */ /* 0x000fe40008000000 */
[----:B------:R-:W-:Y:S01]  /*24d0*/  @UP1 UMOV UR44, UR5 ;  /* 0x00000005002c1c82 */ /* 0x000fe20008000000 */
[----:B------:R-:W-:Y:S05]  /*24e0*/  BRA.U !UP0, `(.L_x_31) ;  /* 0x0000000108d47547 */ /* 0x000fea000b800000 */
[----:B------:R-:W1:Y:S01]  /*24f0*/  LDCU.128 UR16, c[0x0][0xb10] ;  /* 0x00016200ff1077ac */ /* 0x000e620008000c00 */
[----:B------:R-:W2:Y:S01]  /*2500*/  LDCU UR21, c[0x0][0xb20] ;  /* 0x00016400ff1577ac */ /* 0x000ea20008000800 */
[----:B------:R-:W3:Y:S01]  /*2510*/  LDCU UR20, c[0x0][0xb0c] ;  /* 0x00016180ff1477ac */ /* 0x000ee20008000800 */
[----:B------:R-:W4:Y:S01]  /*2520*/  LDCU.64 UR14, c[0x0][0xb28] ;  /* 0x00016500ff0e77ac */ /* 0x000f220008000a00 */
[----:B------:R-:W-:Y:S02]  /*2530*/  UISETP.NE.AND UP3, UPT, UR39, 0x1, UPT ;  /* 0x000000012700788c */ /* 0x000fe4000bf65270 */
[----:B-1----:R-:W-:Y:S02]  /*2540*/  UIMAD.WIDE.U32 UR4, UR47, UR19, URZ ;  /* 0x000000132f0472a5 */ /* 0x002fe4000f8e00ff */
[----:B------:R-:W-:Y:S02]  /*2550*/  UIMAD.WIDE.U32 UR6, UR48, UR16, URZ ;  /* 0x00000010300672a5 */ /* 0x000fe4000f8e00ff */
[----:B------:R-:W-:-:S02]  /*2560*/  UISETP.NE.AND UP0, UPT, UR18, 0x1, UPT ;  /* 0x000000011200788c */ /* 0x000fc4000bf05270 */
[----:B------:R-:W-:Y:S01]  /*2570*/  UIMAD.WIDE.U32 UR10, UR44, UR19, URZ ;  /* 0x000000132c0a72a5 */ /* 0x000fe2000f8e00ff */
[----:B------:R-:W-:Y:S01]  /*2580*/  UMOV UR4, UR5 ;  /* 0x0000000500047c82 */ /* 0x000fe20008000000 */
[----:B---3--:R-:W-:Y:S02]  /*2590*/  UISETP.NE.AND UP2, UPT, UR20, 0x1, UPT ;  /* 0x000000011400788c */ /* 0x008fe4000bf45270 */
[----:B--2---:R-:W-:Y:S02]  /*25a0*/  USHF.R.U32.HI UR5, URZ, UR21, UR4 ;  /* 0x00000015ff057299 */ /* 0x004fe40008011604 */
[----:B------:R-:W-:Y:S01]  /*25b0*/  UIMAD.WIDE.U32 UR12, UR45, UR16, URZ ;  /* 0x000000102d0c72a5 */ /* 0x000fe2000f8e00ff */
[----:B------:R-:W-:Y:S01]  /*25c0*/  UMOV UR4, UR7 ;  /* 0x0000000700047c82 */ /* 0x000fe20008000000 */
[----:B------:R-:W-:Y:S02]  /*25d0*/  USEL UR5, UR47, UR5, !UP0 ;  /* 0x000000052f057287 */ /* 0x000fe4000c000000 */
[----:B------:R-:W-:-:S02]  /*25e0*/  USHF.R.U32.HI UR4, URZ, UR17, UR4 ;  /* 0x00000011ff047299 */ /* 0x000fc40008011604 */
[----:B----4-:R-:W-:Y:S02]  /*25f0*/  UIMAD.WIDE.U32 UR8, UR5, UR14, URZ ;  /* 0x0000000e050872a5 */ /* 0x010fe4000f8e00ff */
[----:B------:R-:W-:Y:S01]  /*2600*/  USEL UR6, UR48, UR4, !UP2 ;  /* 0x0000000430067287 */ /* 0x000fe2000d000000 */
[----:B------:R-:W-:Y:S02]  /*2610*/  UMOV UR12, UR13 ;  /* 0x0000000d000c7c82 */ /* 0x000fe40008000000 */
[----:B------:R-:W-:Y:S01]  /*2620*/  UMOV UR4, UR11 ;  /* 0x0000000b00047c82 */ /* 0x000fe20008000000 */
[----:B------:R-:W-:Y:S01]  /*2630*/  UIMAD.WIDE.U32 UR10, UR6, UR14, URZ ;  /* 0x0000000e060a72a5 */ /* 0x000fe2000f8e00ff */
[----:B------:R-:W-:Y:S01]  /*2640*/  UMOV UR8, UR9 ;  /* 0x0000000900087c82 */ /* 0x000fe20008000000 */
[----:B------:R-:W-:Y:S02]  /*2650*/  USHF.R.U32.HI UR4, URZ, UR21, UR4 ;  /* 0x00000015ff047299 */ /* 0x000fe40008011604 */
[----:B------:R-:W-:-:S03]  /*2660*/  @UP3 USHF.R.U32.HI UR5, URZ, UR15, UR8 ;  /* 0x0000000fff053299 */ /* 0x000fc60008011608 */
[----:B------:R-:W-:Y:S01]  /*2670*/  UMOV UR10, UR11 ;  /* 0x0000000b000a7c82 */ /* 0x000fe20008000000 */
[----:B------:R-:W-:Y:S02]  /*2680*/  USHF.R.U32.HI UR17, URZ, UR17, UR12 ;  /* 0x00000011ff117299 */ /* 0x000fe4000801160c */
[----:B------:R-:W-:Y:S02]  /*2690*/  USEL UR4, UR44, UR4, !UP0 ;  /* 0x000000042c047287 */ /* 0x000fe4000c000000 */
[----:B------:R-:W-:Y:S02]  /*26a0*/  @UP3 USHF.R.U32.HI UR6, URZ, UR15, UR10 ;  /* 0x0000000fff063299 */ /* 0x000fe4000801160a */
[----:B------:R-:W-:Y:S02]  /*26b0*/  UIMAD UR7, UR39, UR5, URZ ;  /* 0x00000005270772a4 */ /* 0x000fe4000f8e02ff */
[----:B------:R-:W-:Y:S02]  /*26c0*/  USEL UR5, UR45, UR17, !UP2 ;  /* 0x000000112d057287 */ /* 0x000fe4000d000000 */
[----:B------:R-:W-:-:S02]  /*26d0*/  UIMAD UR10, UR39, UR6, URZ ;  /* 0x00000006270a72a4 */ /* 0x000fc4000f8e02ff */
[----:B------:R-:W-:Y:S02]  /*26e0*/  UISETP.GE.AND UP0, UPT, UR4, UR7, UPT ;  /* 0x000000070400728c */ /* 0x000fe4000bf06270 */
[----:B------:R-:W-:Y:S02]  /*26f0*/  UIMAD.WIDE.U32 UR8, UR4, UR14, URZ ;  /* 0x0000000e040872a5 */ /* 0x000fe4000f8e00ff */
[----:B------:R-:W-:Y:S02]  /*2700*/  UISETP.GE.OR UP0, UPT, UR5, UR10, UP0 ;  /* 0x0000000a0500728c */ /* 0x000fe40008706670 */
[----:B------:R-:W-:-:S03]  /*2710*/  UIMAD.WIDE.U32 UR10, UR5, UR14, URZ ;  /* 0x0000000e050a72a5 */ /* 0x000fc6000f8e00ff */
[----:B------:R-:W-:Y:S01]  /*2720*/  UMOV UR7, UR9 ;  /* 0x0000000900077c82 */ /* 0x000fe20008000000 */
[----:B------:R-:W-:Y:S02]  /*2730*/  UIADD3 UR9, UPT, UPT, -UR4, URZ, URZ ;  /* 0x000000ff04097290 */ /* 0x000fe4000fffe1ff */
[----:B------:R-:W-:Y:S02]  /*2740*/  USHF.R.U32.HI UR7, URZ, UR15, UR7 ;  /* 0x0000000fff077299 */ /* 0x000fe40008011607 */
[----:B------:R-:W-:Y:S02]  /*2750*/  UIMAD UR10, UR18, UR9, UR44 ;  /* 0x00000009120a72a4 */ /* 0x000fe4000f8e022c */
[----:B------:R-:W-:Y:S01]  /*2760*/  USEL UR7, UR4, UR7, !UP3 ;  /* 0x0000000704077287 */ /* 0x000fe2000d800000 */
[----:B------:R-:W-:Y:S01]  /*2770*/  @!UP0 UMOV UR8, UR11 ;  /* 0x0000000b00088c82 */ /* 0x000fe20008000000 */
[----:B------:R-:W-:Y:S02]  /*2780*/  UIADD3 UR11, UPT, UPT, -UR5, URZ, URZ ;  /* 0x000000ff050b7290 */ /* 0x000fe4000fffe1ff */
[----:B------:R-:W-:-:S02]  /*2790*/  @!UP0 USHF.R.U32.HI UR8, URZ, UR15, UR8 ;  /* 0x0000000fff088299 */ /* 0x000fc40008011608 */
[----:B------:R-:W-:Y:S02]  /*27a0*/  UIADD3 UR9, UPT, UPT, -UR7, URZ, URZ ;  /* 0x000000ff07097290 */ /* 0x000fe4000fffe1ff */
[----:B------:R-:W-:Y:S02]  /*27b0*/  @!UP0 USEL UR8, UR5, UR8, !UP3 ;  /* 0x0000000805088287 */ /* 0x000fe4000d800000 */
[----:B------:R-:W-:Y:S02]  /*27c0*/  UIMAD UR9, UR39, UR9, UR4 ;  /* 0x00000009270972a4 */ /* 0x000fe4000f8e0204 */
[----:B------:R-:W-:Y:S02]  /*27d0*/  @!UP0 UIADD3 UR7, UPT, UPT, UR7, -UR8, URZ ;  /* 0x8000000807078290 */ /* 0x000fe4000fffe0ff */
[----:B------:R-:W-:Y:S02]  /*27e0*/  @!UP0 UIMAD UR8, UR9, UR6, UR8 ;  /* 0x00000006090882a4 */ /* 0x000fe4000f8e0208 */
[----:B------:R-:W-:-:S02]  /*27f0*/  @!UP0 UIMAD UR4, UR39, UR7, UR5 ;  /* 0x00000007270482a4 */ /* 0x000fc4000f8e0205 */
[----:B------:R-:W-:Y:S02]  /*2800*/  UIMAD UR6, UR20, UR11, UR45 ;  /* 0x0000000b140672a4 */ /* 0x000fe4000f8e022d */
[----:B------:R-:W-:Y:S01]  /*2810*/  UIMAD UR44, UR4, UR18, UR10 ;  /* 0x00000012042c72a4 */ /* 0x000fe2000f8e020a */
[----:B------:R-:W-:Y:S02]  /*2820*/  @!UP0 UMOV UR5, UR8 ;  /* 0x0000000800058c82 */ /* 0x000fe40008000000 */
[----:B------:R-:W-:-:S12]  /*2830*/  UIMAD UR45, UR5, UR20, UR6 ;  /* 0x00000014052d72a4 */ /* 0x000fd8000f8e0206 */
.L_x_31:
        /* <DEDUP_REMOVED lines=20> */
.L_x_32:
[----:B------:R-:W-:Y:S02]  /*2980*/  R2UR UR5, R160 ;  /* 0x00000000a00572ca */ /* 0x000fe400000e0000 */
[----:B------:R-:W-:Y:S02]  /*2990*/  R2UR UR4, R135 ;  /* 0x00000000870472ca */ /* 0x000fe400000e0000 */
[----:B------:R-:W-:Y:S02]  /*29a0*/  PLOP3.LUT P1, PT, PT, PT, PT, 0x80, 0x8 ;  /* 0x000000000008781c */ /* 0x000fe40003f2f070 */
[----:B------:R-:W-:-:S07]  /*29b0*/  LOP3.LUT R2, R2, 0x1, RZ, 0x3c, !PT ;  /* 0x0000000102027812 */ /* 0x000fce00078e3cff */
[----:B------:R-:W-:Y:S02]  /*29c0*/  UIADD3 UR30, UPT, UPT, UR45, UR5, URZ ;  /* 0x000000052d1e7290 */ /* 0x000fe4000fffe0ff */
[----:B------:R-:W-:Y:S01]  /*29d0*/  UIADD3 UR26, UPT, UPT, UR44, UR4, URZ ;  /* 0x000000042c1a7290 */ /* 0x000fe2000fffe0ff */
[----:B------:R-:W-:Y:S11]  /*29e0*/  BRA.U UP1, `(.L_x_33) ;  /* 0xffffffe901dc7547 */ /* 0x000ff6000b83ffff */
[----:B------:R-:W-:Y:S01]  /*29f0*/  UIADD3 UR36, UPT, UPT, UR36, 0x60, URZ ;  /* 0x0000006024247890 */ /* 0x000fe2000fffe0ff */
[----:B------:R-:W-:-:S03]  /*2a00*/  MOV R3, UR28 ;  /* 0x0000001c00037c02 */ /* 0x000fc60008000f00 */
[----:B------:R-:W-:Y:S01]  /*2a10*/  ULEA UR4, UR29, UR36, 0x3 ;  /* 0x000000241d047291 */ /* 0x000fe2000f8e18ff */
[----:B------:R-:W-:-:S08]  /*2a20*/  SHF.L.U32 R3, R3, 0x1f, RZ ;  /* 0x0000001f03037819 */ /* 0x000fd000000006ff */
[----:B------:R-:W1:Y:S02]  /*2a30*/  SYNCS.PHASECHK.TRANS64.TRYWAIT P0, [UR4], R3 ;  /* 0x00000003ff0075a7 */ /* 0x000e640008001104 */
[----:B-1----:R-:W-:Y:S05]  /*2a40*/  @!P0 BRA `(.L_x_34) ;  /* 0x0000006c00208947 */ /* 0x002fea0003800000 */
.L_x_112:
[----:B------:R-:W-:-:S04]  /*2a50*/  UIADD3 UR4, UPT, UPT, UR29, 0x1, URZ ;  /* 0x000000011d047890 */ /* 0x000fc8000fffe0ff */
[----:B------:R-:W-:-:S04]  /*2a60*/  UISETP.NE.AND UP0, UPT, UR4, 0xc, UPT ;  /* 0x0000000c0400788c */ /* 0x000fc8000bf05270 */
[----:B------:R-:W-:Y:S02]  /*2a70*/  USEL UR5, URZ, 0x1, UP0 ;  /* 0x00000001ff057887 */ /* 0x000fe40008000000 */
[----:B------:R-:W-:Y:S02]  /*2a80*/  USEL UR4, UR4, URZ, UP0 ;  /* 0x000000ff04047287 */ /* 0x000fe40008000000 */
[----:B------:R-:W-:Y:S02]  /*2a90*/  ULOP3.LUT UR6, UR28, UR5, URZ, 0x3c, !UPT ;  /* 0x000000051c067292 */ /* 0x000fe4000f8e3cff */
[----:B------:R-:W-:-:S04]  /*2aa0*/  ULEA UR5, UR4, UR36, 0x3 ;  /* 0x0000002404057291 */ /* 0x000fc8000f8e18ff */
[----:B-1----:R-:W-:-:S04]  /*2ab0*/  MOV R3, UR6 ;  /* 0x0000000600037c02 */ /* 0x002fc80008000f00 */
[----:B------:R-:W-:-:S04]  /*2ac0*/  SHF.L.U32 R3, R3, 0x1f, RZ ;  /* 0x0000001f03037819 */ /* 0x000fc800000006ff */
[----:B------:R-:W1:Y:S02]  /*2ad0*/  SYNCS.PHASECHK.TRANS64.TRYWAIT P0, [UR5], R3 ;  /* 0x00000003ff0075a7 */ /* 0x000e640008001105 */
[----:B-1----:R-:W-:Y:S05]  /*2ae0*/  @!P0 BRA `(.L_x_35) ;  /* 0x0000006c00108947 */ /* 0x002fea0003800000 */
.L_x_114:
        /* <DEDUP_REMOVED lines=10> */
.L_x_116:
        /* <DEDUP_REMOVED lines=10> */
.L_x_118:
        /* <DEDUP_REMOVED lines=10> */
.L_x_120:
        /* <DEDUP_REMOVED lines=10> */
.L_x_122:
        /* <DEDUP_REMOVED lines=10> */
.L_x_124:
        /* <DEDUP_REMOVED lines=10> */
.L_x_126:
        /* <DEDUP_REMOVED lines=10> */
.L_x_128:
        /* <DEDUP_REMOVED lines=10> */
.L_x_130:
        /* <DEDUP_REMOVED lines=10> */
.L_x_132:
[----:B------:R-:W-:-:S04]  /*3090*/  UIADD3 UR4, UPT, UPT, UR4, 0x1, URZ ;  /* 0x0000000104047890 */ /* 0x000fc8000fffe0ff */
[----:B------:R-:W-:-:S04]  /*30a0*/  UISETP.NE.AND UP0, UPT, UR4, 0xc, UPT ;  /* 0x0000000c0400788c */ /* 0x000fc8000bf05270 */
[----:B------:R-:W-:Y:S02]  /*30b0*/  USEL UR5, URZ, 0x1, UP0 ;  /* 0x00000001ff057887 */ /* 0x000fe40008000000 */
[----:B------:R-:W-:Y:S02]  /*30c0*/  USEL UR4, UR4, URZ, UP0 ;  /* 0x000000ff04047287 */ /* 0x000fe40008000000 */
[----:B------:R-:W-:Y:S02]  /*30d0*/  ULOP3.LUT UR5, UR6, UR5, URZ, 0x3c, !UPT ;  /* 0x0000000506057292 */ /* 0x000fe4000f8e3cff */
[----:B------:R-:W-:-:S04]  /*30e0*/  ULEA UR4, UR4, UR36, 0x3 ;  /* 0x0000002404047291 */ /* 0x000fc8000f8e18ff */
[----:B------:R-:W-:Y:S02]  /*30f0*/  IMAD.U32 R2, RZ, RZ, UR5 ;  /* 0x00000005ff027e24 */ /* 0x000fe4000f8e00ff */
[----:B-1----:R-:W-:-:S03]  /*3100*/  MOV R0, UR4 ;  /* 0x0000000400007c02 */ /* 0x002fc60008000f00 */
[----:B------:R-:W-:-:S07]  /*3110*/  SHF.L.U32 R3, R2, 0x1f, RZ ;  /* 0x0000001f02037819 */ /* 0x000fce00000006ff */
.L_x_45:
[----:B-1----:R1:W2:Y:S02]  /*3120*/  SYNCS.PHASECHK.TRANS64.TRYWAIT P0, [R0+URZ], R3 ;  /* 0x00000003000075a7 */ /* 0x0022a400080011ff */
[----:B--2---:R-:W-:Y:S05]  /*3130*/  @!P0 NANOSLEEP.SYNCS 0x989680 ;  /* 0x009896800000895d */ /* 0x004fea0003900000 */
[----:B------:R-:W2:Y:S02]  /*3140*/  @!P0 SYNCS.PHASECHK.TRANS64 P0, [R0+URZ], R3 ;  /* 0x00000003000085a7 */ /* 0x000ea400080010ff */
[----:B--2---:R-:W-:Y:S05]  /*3150*/  @P0 EXIT ;  /* 0x000000000000094d */ /* 0x004fea0003800000 */
[----:B------:R-:W-:Y:S05]  /*3160*/  BRA `(.L_x_45) ;  /* 0xfffffffc00ec7947 */ /* 0x000fea000383ffff */
.L_x_17:
[----:B------:R-:W2:Y:S02]  /*3170*/  S2UR UR4, SR_CgaCtaId ;  /* 0x00000000000479c3 */ /* 0x000ea40000008800 */
[----:B--2---:R-:W-:-:S04]  /*3180*/  UISETP.NE.AND UP0, UPT, UR4, URZ, UPT ;  /* 0x000000ff0400728c */ /* 0x004fc8000bf05270 */
[----:B------:R-:W-:-:S09]  /*3190*/  UISETP.NE.OR UP0, UPT, UR18, 0x1, UP0 ;  /* 0x000000011200788c */ /* 0x000fd20008705670 */
[----:B------:R-:W-:Y:S05]  /*31a0*/  BRA.U UP0, `(.L_x_46) ;  /* 0x0000000100b47547 */ /* 0x000fea000b800000 */
[----:B------:R-:W2:Y:S01]  /*31b0*/  S2UR UR5, SR_CgaCtaId ;  /* 0x00000000000579c3 */ /* 0x000ea20000008800 */
[----:B------:R-:W-:Y:S01]  /*31c0*/  UMOV UR4, 0x400 ;  /* 0x0000040000047882 */ /* 0x000fe20000000000 */
[----:B------:R-:W-:Y:S01]  /*31d0*/  HFMA2 R3, -RZ, RZ, 0, 5.9604644775390625e-08 ;  /* 0x00000001ff037431 */ /* 0x000fe200000001ff */
[----:B------:R-:W-:Y:S01]  /*31e0*/  ISETP.NE.AND P0, PT, R0, RZ, PT ;  /* 0x000000ff0000720c */ /* 0x000fe20003f05270 */
[----:B------:R-:W-:Y:S01]  /*31f0*/  IMAD.MOV.U32 R8, RZ, RZ, RZ ;  /* 0x000000ffff087224 */ /* 0x000fe200078e00ff */
[----:B--2---:R-:W-:-:S04]  /*3200*/  ULEA UR4, UR5, UR4, 0x18 ;  /* 0x0000000405047291 */ /* 0x004fc8000f8ec0ff */
[----:B------:R-:W-:Y:S02]  /*3210*/  UIADD3 UR5, UPT, UPT, UR4, 0xf8, URZ ;  /* 0x000000f804057890 */ /* 0x000fe4000fffe0ff */
[----:B------:R-:W-:Y:S02]  /*3220*/  UIADD3 UR8, UPT, UPT, UR4, 0xf0, URZ ;  /* 0x000000f004087890 */ /* 0x000fe4000fffe0ff */
[----:B------:R-:W-:-:S12]  /*3230*/  UPRMT UR5, URZ, 0x654, UR5 ;  /* 0x00000654ff057896 */ /* 0x000fd80008000005 */
.L_x_49:
[----:B------:R-:W-:Y:S01]  /*3240*/  SHF.L.U32 R7, R3, 0x1f, RZ ;  /* 0x0000001f03077819 */ /* 0x000fe200000006ff */
[----:B------:R-:W-:Y:S02]  /*3250*/  IMAD.U32 R9, RZ, RZ, UR8 ;  /* 0x00000008ff097e24 */ /* 0x000fe4000f8e00ff */
[----:B------:R-:W-:Y:S01]  /*3260*/  @!P0 IMAD.MOV.U32 R5, RZ, RZ, 0x10 ;  /* 0x00000010ff058424 */ /* 0x000fe200078e00ff */
[----:B------:R-:W2:Y:S02]  /*3270*/  SYNCS.PHASECHK.TRANS64.TRYWAIT P1, [UR4+0xf8], R7 ;  /* 0x0000f807ff0075a7 */ /* 0x000ea40008021104 */
[----:B------:R-:W-:-:S04]  /*3280*/  PRMT R9, R0, 0x654, R9 ;  /* 0x0000065400097816 */ /* 0x000fc80000000009 */
[----:B------:R-:W-:Y:S01]  /*3290*/  SEL R2, R9, R2, !P0 ;  /* 0x0000000209027207 */ /* 0x000fe20004000000 */
[----:B--2---:R-:W-:Y:S06]  /*32a0*/  @!P1 BRA `(.L_x_47) ;  /* 0x0000006800109947 */ /* 0x004fec0003800000 */
.L_x_134:
[----:B------:R-:W-:Y:S01]  /*32b0*/  UIADD3 UR6, UPT, UPT, UR4, 0x130, URZ ;  /* 0x0000013004067890 */ /* 0x000fe2000fffe0ff */
[----:B------:R3:W-:Y:S01]  /*32c0*/  @!P0 SYNCS.ARRIVE.TRANS64.RED RZ, [R2+URZ], R5 ;  /* 0x0000000502ff89a7 */ /* 0x0007e200080004ff */
[----:B------:R-:W-:Y:S01]  /*32d0*/  UIADD3 UR7, UPT, UPT, UR4, 0xf0, URZ ;  /* 0x000000f004077890 */ /* 0x000fe2000fffe0ff */
[----:B------:R-:W-:-:S08]  /*32e0*/  LOP3.LUT R3, R3, 0x1, RZ, 0x3c, !PT ;  /* 0x0000000103037812 */ /* 0x000fd000078e3cff */
[----:B------:R-:W-:Y:S06]  /*32f0*/  UGETNEXTWORKID.BROADCAST [UR6], [UR7] ;  /* 0x00000000060073ca */ /* 0x000fec0008000100 */
[----:B---3--:R-:W-:-:S04]  /*3300*/  SHF.L.U32 R5, R8, 0x1f, RZ ;  /* 0x0000001f08057819 */ /* 0x008fc800000006ff */
[----:B------:R-:W3:Y:S02]  /*3310*/  SYNCS.PHASECHK.TRANS64.TRYWAIT P1, [UR4+0xf0], R5 ;  /* 0x0000f005ff0075a7 */ /* 0x000ee40008021104 */
[----:B---3--:R-:W-:Y:S05]  /*3320*/  @!P1 BRA `(.L_x_48) ;  /* 0x0000006800089947 */ /* 0x008fea0003800000 */
.L_x_136:
[----:B--2---:R-:W2:Y:S01]  /*3330*/  LDS.128 R4, [UR4+0x130] ;  /* 0x00013004ff047984 */ /* 0x004ea20008000c00 */
[----:B------:R-:W-:Y:S01]  /*3340*/  LOP3.LUT R8, R8, 0x1, RZ, 0x3c, !PT ;  /* 0x0000000108087812 */ /* 0x000fe200078e3cff */
[----:B------:R-:W-:Y:S01]  /*3350*/  @!PT LDS RZ, [RZ] ;  /* 0x00000000fffff984 */ /* 0x000fe20000000800 */
[----:B------:R-:W-:Y:S01]  /*3360*/  @!PT LDS RZ, [RZ] ;  /* 0x00000000fffff984 */ /* 0x000fe20000000800 */
[----:B------:R-:W-:Y:S01]  /*3370*/  @!PT LDS RZ, [RZ] ;  /* 0x00000000fffff984 */ /* 0x000fe20000000800 */
[----:B------:R-:W-:Y:S01]  /*3380*/  @!PT LDS RZ, [RZ] ;  /* 0x00000000fffff984 */ /* 0x000fe20000000800 */
[----:B------:R3:W-:Y:S06]  /*3390*/  MEMBAR.ALL.CTA ;  /* 0x0000000000007992 */ /* 0x0007ec0000008000 */
[----:B---3--:R-:W3:Y:S02]  /*33a0*/  FENCE.VIEW.ASYNC.S ;  /* 0x00000000000073c6 */ /* 0x008ee40000000000 */
[----:B---3--:R-:W-:Y:S01]  /*33b0*/  SYNCS.ARRIVE.TRANS64.RED.A1T0 RZ, [UR5], RZ ;  /* 0x000000ffffff79a7 */ /* 0x008fe20008100405 */
[----:B--2---:R-:W-:-:S13]  /*33c0*/  LOP3.LUT P1, RZ, R6, 0x1, RZ, 0xc0, !PT ;  /* 0x0000000106ff7812 */ /* 0x004fda000782c0ff */
[----:B------:R-:W-:Y:S05]  /*33d0*/  @P1 BRA `(.L_x_49) ;  /* 0xfffffffc00981947 */ /* 0x000fea000383ffff */
[----:B------:R-:W-:-:S04]  /*33e0*/  SHF.L.U32 R0, R3, 0x1f, RZ ;  /* 0x0000001f03007819 */ /* 0x000fc800000006ff */
[----:B------:R-:W2:Y:S02]  /*33f0*/  SYNCS.PHASECHK.TRANS64 P0, [UR4+0xf8], R0 ;  /* 0x0000f800ff0075a7 */ /* 0x000ea40008001004 */
[----:B-12---:R-:W-:Y:S05]  /*3400*/  @P0 EXIT ;  /* 0x000000000000094d */ /* 0x006fea0003800000 */
[----:B------:R-:W-:-:S07]  /*3410*/  MOV R0, UR4 ;  /* 0x0000000400007c02 */ /* 0x000fce0008000f00 */
.L_x_50:
[----:B-1----:R-:W-:-:S04]  /*3420*/  SHF.L.U32 R5, R3, 0x1f, RZ ;  /* 0x0000001f03057819 */ /* 0x002fc800000006ff */
[----:B------:R1:W2:Y:S03]  /*3430*/  SYNCS.PHASECHK.TRANS64.TRYWAIT P0, [R0+URZ+0xf8], R5 ;  /* 0x0000f805000075a7 */ /* 0x0002a600080011ff */
[----:B--2---:R-:W-:Y:S05]  /*3440*/  @!P0 NANOSLEEP.SYNCS 0x989680 ;  /* 0x009896800000895d */ /* 0x004fea0003900000 */
[----:B------:R-:W2:Y:S02]  /*3450*/  @!P0 SYNCS.PHASECHK.TRANS64 P0, [R0+URZ+0xf8], R5 ;  /* 0x0000f805000085a7 */ /* 0x000ea400080010ff */
[----:B--2---:R-:W-:Y:S05]  /*3460*/  @P0 EXIT ;  /* 0x000000000000094d */ /* 0x004fea0003800000 */
[----:B------:R-:W-:Y:S05]  /*3470*/  BRA `(.L_x_50) ;  /* 0xfffffffc00e87947 */ /* 0x000fea000383ffff */
.L_x_46:
[----:B------:R-:W-:-:S09]  /*3480*/  UISETP.NE.AND UP0, UPT, UR18, URZ, UPT ;  /* 0x000000ff1200728c */ /* 0x000fd2000bf05270 */
[----:B------:R-:W-:Y:S05]  /*3490*/  BRA.U UP0, `(.L_x_51) ;  /* 0x0000000d003c7547 */ /* 0x000fea000b800000 */
[----:B------:R-:W2:Y:S01]  /*34a0*/  S2UR UR7, SR_CgaCtaId ;  /* 0x00000000000779c3 */ /* 0x000ea20000008800 */
[----:B------:R-:W-:Y:S01]  /*34b0*/  UMOV UR4, 0x40 ;  /* 0x0000004000047882 */ /* 0x000fe20000000000 */
[----:B------:R-:W-:Y:S01]  /*34c0*/  NOP ;  /* 0x0000000000007918 */ /* 0x000fe20000000000 */
[----:B------:R-:W-:Y:S01]  /*34d0*/  UMOV UR6, 0x400 ;  /* 0x0000040000067882 */ /* 0x000fe20000000000 */
[----:B--2---:R-:W-:Y:S02]  /*34e0*/  ULEA UR5, UR7, UR4, 0x18 ;  /* 0x0000000407057291 */ /* 0x004fe4000f8ec0ff */
[----:B------:R-:W-:-:S07]  /*34f0*/  ULEA UR6, UR7, UR6, 0x18 ;  /* 0x0000000607067291 */ /* 0x000fce000f8ec0ff */
[----:B------:R-:W2:Y:S02]  /*3500*/  LDS.U8 R0, [UR5+0x1c] ;  /* 0x00001c05ff007984 */ /* 0x000ea40008000000 */
[----:B--2---:R-:W-:-:S13]  /*3510*/  ISETP.NE.AND P0, PT, R0, RZ, PT ;  /* 0x000000ff0000720c */ /* 0x004fda0003f05270 */
[----:B------:R-:W-:Y:S05]  /*3520*/  @P0 BRA `(.L_x_52) ;  /* 0x0000000000580947 */ /* 0x000fea0003800000 */
[----:B------:R-:W-:-:S13]  /*3530*/  ELECT P0, URZ, PT ;  /* 0x0000000000ff782f */ /* 0x000fda0003800000 */
[----:B------:R-:W-:Y:S05]  /*3540*/  @!P0 BRA `(.L_x_53) ;  /* 0x0000000000608947 */ /* 0x000fea0003800000 */
[----:B------:R-:W-:Y:S01]  /*3550*/  UMOV UR4, 0x10 ;  /* 0x0000001000047882 */ /* 0x000fe20000000000 */
[----:B------:R-:W-:Y:S01]  /*3560*/  HFMA2 R0, -RZ, RZ, 0, 5.9604644775390625e-08 ;  /* 0x00000001ff007431 */ /* 0x000fe200000001ff */
[----:B------:R-:W-:-:S03]  /*3570*/  MOV R2, 0xffff ;  /* 0x0000ffff00027802 */ /* 0x000fc60000000f00 */
[----:B------:R-:W-:Y:S04]  /*3580*/  DEPBAR.LE SB2, 0x36 ;  /* 0x0000ad800000791a */ /* 0x000fe80000000000 */
[----:B------:R-:W2:Y:S02]  /*3590*/  UTCATOMSWS.FIND_AND_SET.ALIGN UP0, UR4, UR4 ;  /* 0x00000004000475e3 */ /* 0x000ea40008000800 */
[----:B--2---:R-:W-:Y:S01]  /*35a0*/  MOV R3, UR4 ;  /* 0x0000000400037c02 */ /* 0x004fe20008000f00 */
[----:B------:R-:W-:Y:S06]  /*35b0*/  BRA.U UP0, `(.L_x_54) ;  /* 0x0000000100187547 */ /* 0x000fec000b800000 */
.L_x_55:
[----:B------:R-:W-:Y:S05]  /*35c0*/  NANOSLEEP 0x64 ;  /* 0x000000640000795d */ /* 0x000fea0003800000 */
[----:B------:R-:W-:-:S05]  /*35d0*/  UMOV UR4, 0x10 ;  /* 0x0000001000047882 */ /* 0x000fca0000000000 */
[----:B------:R-:W-:Y:S04]  /*35e0*/  DEPBAR.LE SB2, 0x36 ;  /* 0x0000ad800000791a */ /* 0x000fe80000000000 */
[----:B------:R-:W2:Y:S02]  /*35f0*/  UTCATOMSWS.FIND_AND_SET.ALIGN UP0, UR4, UR4 ;  /* 0x00000004000475e3 */ /* 0x000ea40008000800 */
[----:B--2---:R-:W-:Y:S01]  /*3600*/  MOV R3, UR4 ;  /* 0x0000000400037c02 */ /* 0x004fe20008000f00 */
[----:B------:R-:W-:Y:S05]  /*3610*/  BRA.U !UP0, `(.L_x_55) ;  /* 0xfffffffd08e87547 */ /* 0x000fea000b83ffff */
.L_x_54:
[-C--:B------:R-:W-:Y:S02]  /*3620*/  SHF.L.U32 R2, R2, R3.reuse, RZ ;  /* 0x0000000302027219 */ /* 0x080fe400000006ff */
[----:B------:R-:W-:Y:S01]  /*3630*/  SHF.L.U32 R0, R0, R3, RZ ;  /* 0x0000000300007219 */ /* 0x000fe200000006ff */
[----:B------:R-:W-:Y:S02]  /*3640*/  IMAD.SHL.U32 R3, R3, 0x20, RZ ;  /* 0x0000002003037824 */ /* 0x000fe400078e00ff */
[----:B------:R2:W-:Y:S04]  /*3650*/  ATOMS.OR RZ, [UR5+0x14], R2 ;  /* 0x00001402ffff798c */ /* 0x0005e8000b000005 */
[----:B------:R2:W-:Y:S04]  /*3660*/  ATOMS.OR RZ, [UR5+0x18], R0 ;  /* 0x00001800ffff798c */ /* 0x0005e8000b000005 */
[----:B------:R2:W-:Y:S01]  /*3670*/  STS [UR6+0x140], R3 ;  /* 0x00014003ff007988 */ /* 0x0005e20008000806 */
[----:B------:R-:W-:Y:S05]  /*3680*/  BRA `(.L_x_53) ;  /* 0x0000000000107947 */ /* 0x000fea0003800000 */
.L_x_52:
[----:B------:R-:W-:Y:S02]  /*3690*/  MOV R0, 0xffffffff ;  /* 0xffffffff00007802 */ /* 0x000fe40000000f00 */
[----:B------:R-:W-:-:S03]  /*36a0*/  MOV R2, 0x36d0 ;  /* 0x000036d000027802 */ /* 0x000fc60000000f00 */
[----:B------:R2:W-:Y:S04]  /*36b0*/  STS [UR6+0x140], R0 ;  /* 0x00014000ff007988 */ /* 0x0005e80008000806 */
[----:B-12--5:R-:W-:Y:S05]  /*36c0*/  CALL.REL.NOINC `($__internal_1_$__cuda_sm10x_tcgen05_guardrail_trap_phase_invalid_during_alloc) ;  /* 0x0000006800887944 */ /* 0x026fea0003c00000 */
.L_x_53:
[----:B------:R-:W-:Y:S05]  /*36d0*/  WARPSYNC.ALL ;  /* 0x0000000000007948 */ /* 0x000fea0003800000 */
[----:B------:R-:W3:Y:S01]  /*36e0*/  S2UR UR4, SR_CgaCtaId ;  /* 0x00000000000479c3 */ /* 0x000ee20000008800 */
[----:B------:R-:W-:Y:S01]  /*36f0*/  UMOV UR19, 0x400 ;  /* 0x0000040000137882 */ /* 0x000fe20000000000 */
[----:B------:R-:W-:-:S06]  /*3700*/  NOP ;  /* 0x0000000000007918 */ /* 0x000fcc0000000000 */
[----:B------:R-:W-:Y:S06]  /*3710*/  BAR.ARV 0x6, 0xa0 ;  /* 0x0182800000007b1d */ /* 0x000fec0000002000 */
[----:B------:R-:W4:Y:S01]  /*3720*/  LDCU UR5, c[0x0][0x390] ;  /* 0x00007200ff0577ac */ /* 0x000f220008000800 */
[----:B------:R-:W-:Y:S01]  /*3730*/  IMAD.MOV.U32 R8, RZ, RZ, 0x1 ;  /* 0x00000001ff087424 */ /* 0x000fe200078e00ff */
[----:B------:R-:W1:Y:S01]  /*3740*/  LDCU UR6, c[0x0][0x390] ;  /* 0x00007200ff0677ac */ /* 0x000e620008000800 */
[----:B------:R-:W-:Y:S01]  /*3750*/  UMOV UR22, URZ ;  /* 0x000000ff00167c82 */ /* 0x000fe20008000000 */
[----:B------:R-:W-:Y:S01]  /*3760*/  UMOV UR16, URZ ;  /* 0x000000ff00107c82 */ /* 0x000fe20008000000 */
[----:B---3--:R-:W-:Y:S01]  /*3770*/  ULEA UR19, UR4, UR19, 0x18 ;  /* 0x0000001304137291 */ /* 0x008fe2000f8ec0ff */
[----:B------:R-:W-:Y:S01]  /*3780*/  UMOV UR26, 0x0 ;  /* 0x00000000001a7882 */ /* 0x000fe20000000000 */
[----:B------:R-:W-:-:S02]  /*3790*/  UMOV UR27, 0x8218010 ;  /* 0x08218010001b7882 */ /* 0x000fc40000000000 */
[----:B------:R-:W-:Y:S01]  /*37a0*/  UIADD3 UR21, UPT, UPT, UR19, 0x8400, URZ ;  /* 0x0000840013157890 */ /* 0x000fe2000fffe0ff */
[----:B------:R-:W-:Y:S01]  /*37b0*/  UMOV UR24, 0x0 ;  /* 0x0000000000187882 */ /* 0x000fe20000000000 */
[----:B------:R-:W-:Y:S01]  /*37c0*/  UMOV UR25, 0x8218010 ;  /* 0x0821801000197882 */ /* 0x000fe20000000000 */
[----:B----4-:R-:W-:Y:S02]  /*37d0*/  UIADD3 UR5, UPT, UPT, UR5, 0x3f, URZ ;  /* 0x0000003f05057890 */ /* 0x010fe4000fffe0ff */
[----:B------:R-:W2:Y:S01]  /*37e0*/  LDS R9, [UR19+0x140] ;  /* 0x00014013ff097984 */ /* 0x000ea20008000800 */
[----:B------:R-:W-:Y:S02]  /*37f0*/  USHF.R.U32.HI UR21, URZ, 0x4, UR21 ;  /* 0x00000004ff157899 */ /* 0x000fe40008011615 */
[----:B------:R-:W-:Y:S02]  /*3800*/  USHF.R.S32.HI UR4, URZ, 0x1f, UR5 ;  /* 0x0000001fff047899 */ /* 0x000fe40008011405 */
[----:B------:R-:W-:-:S02]  /*3810*/  ULOP3.LUT UR21, UR21, 0x3fff, URZ, 0xc0, !UPT ;  /* 0x00003fff15157892 */ /* 0x000fc4000f8ec0ff */
[----:B------:R-:W-:Y:S02]  /*3820*/  ULEA.HI UR4, UR4, UR5, URZ, 0x6 ;  /* 0x0000000504047291 */ /* 0x000fe4000f8f30ff */
[----:B------:R-:W-:Y:S02]  /*3830*/  UIADD3 UR5, UPT, UPT, UR19, 0x20400, URZ ;  /* 0x0002040013057890 */ /* 0x000fe4000fffe0ff */
[----:B------:R-:W-:Y:S02]  /*3840*/  USHF.R.S32.HI UR28, URZ, 0x6, UR4 ;  /* 0x00000006ff1c7899 */ /* 0x000fe40008011404 */
[----:B------:R-:W-:Y:S02]  /*3850*/  UIADD3 UR4, UPT, UPT, UR19, 0xf8, URZ ;  /* 0x000000f813047890 */ /* 0x000fe4000fffe0ff */
[----:B------:R-:W-:Y:S02]  /*3860*/  UISETP.LT.AND UP0, UPT, UR28, 0x1, UPT ;  /* 0x000000011c00788c */ /* 0x000fe4000bf01270 */
[----:B------:R-:W-:-:S02]  /*3870*/  USHF.R.U32.HI UR5, URZ, 0x4, UR5 ;  /* 0x00000004ff057899 */ /* 0x000fc40008011605 */
[----:B------:R-:W-:Y:S02]  /*3880*/  USEL UR30, UR28, 0x1, !UP0 ;  /* 0x000000011c1e7887 */ /* 0x000fe4000c000000 */
[----:B------:R-:W-:Y:S02]  /*3890*/  UPRMT UR29, URZ, 0x654, UR4 ;  /* 0x00000654ff1d7896 */ /* 0x000fe40008000004 */
[----:B------:R-:W-:Y:S02]  /*38a0*/  ULOP3.LUT UR20, UR5, 0x3fff, URZ, 0xc0, !UPT ;  /* 0x00003fff05147892 */ /* 0x000fe4000f8ec0ff */
[----:B------:R-:W-:Y:S02]  /*38b0*/  UIADD3 UR30, UPT, UPT, -UR30, URZ, URZ ;  /* 0x000000ff1e1e7290 */ /* 0x000fe4000fffe1ff */
[----:B-1----:R-:W-:Y:S01]  /*38c0*/  UISETP.GE.AND UP4, UPT, UR6, 0x1, UPT ;  /* 0x000000010600788c */ /* 0x002fe2000bf86270 */
[C---:B--2---:R-:W-:Y:S01]  /*38d0*/  VIADD R3, R9.reuse, 0x80 ;  /* 0x0000008009037836 */ /* 0x044fe20000000000 */
[----:B------:R-:W-:-:S04]  /*38e0*/  LOP3.LUT R2, R9, 0xffff, RZ, 0xc0, !PT ;  /* 0x0000ffff09027812 */ /* 0x000fc800078ec0ff */
[----:B------:R-:W-:-:S05]  /*38f0*/  LOP3.LUT R3, R3, 0xffff, RZ, 0xc0, !PT ;  /* 0x0000ffff03037812 */ /* 0x000fca00078ec0ff */
[----:B------:R1:W-:Y:S02]  /*3900*/  STL.64 [R1], R2 ;  /* 0x0000000201007387 */ /* 0x0003e40000100a00 */
[----:B-1----:R-:W-:-:S07]  /*3910*/  CS2R R2, SRZ ;  /* 0x0000000000027805 */ /* 0x002fce000001ff00 */
.L_x_62:
[----:B-1----:R-:W-:-:S04]  /*3920*/  SHF.L.U32 R5, R3, 0x1f, RZ ;  /* 0x0000001f03057819 */ /* 0x002fc800000006ff */
[----:B------:R-:W1:Y:S02]  /*3930*/  SYNCS.PHASECHK.TRANS64.TRYWAIT P0, [UR19+0xf0], R5 ;  /* 0x0000f005ff0075a7 */ /* 0x000e640008001113 */
[----:B-12-4-:R-:W-:Y:S05]  /*3940*/  @!P0 BRA `(.L_x_56) ;  /* 0x0000006000988947 */ /* 0x016fea0003800000 */
.L_x_138:
[----:B-1----:R-:W1:Y:S01]  /*3950*/  LDS.128 R4, [UR19+0x130] ;  /* 0x00013013ff047984 */ /* 0x002e620008000c00 */
[----:B------:R-:W-:Y:S01]  /*3960*/  ULEA UR23, UR22, UR19, 0x3 ;  /* 0x0000001316177291 */ /* 0x000fe2000f8e18ff */
[----:B------:R-:W-:Y:S01]  /*3970*/  SHF.L.U32 R0, R8, 0x1f, RZ ;  /* 0x0000001f08007819 */ /* 0x000fe200000006ff */
[----:B------:R-:W-:Y:S01]  /*3980*/  @!PT LDS RZ, [RZ] ;  /* 0x00000000fffff984 */ /* 0x000fe20000000800 */
[----:B------:R-:W-:Y:S01]  /*3990*/  @!PT LDS RZ, [RZ] ;  /* 0x00000000fffff984 */ /* 0x000fe20000000800 */
[----:B------:R-:W-:Y:S01]  /*39a0*/  @!PT LDS RZ, [RZ] ;  /* 0x00000000fffff984 */ /* 0x000fe20000000800 */
[----:B------:R-:W-:Y:S01]  /*39b0*/  @!PT LDS RZ, [RZ] ;  /* 0x00000000fffff984 */ /* 0x000fe20000000800 */
[----:B------:R2:W-:Y:S06]  /*39c0*/  MEMBAR.ALL.CTA ;  /* 0x0000000000007992 */ /* 0x0005ec0000008000 */
[----:B--2---:R-:W2:Y:S02]  /*39d0*/  FENCE.VIEW.ASYNC.S ;  /* 0x00000000000073c6 */ /* 0x004ea40000000000 */
[----:B--2---:R-:W-:Y:S01]  /*39e0*/  SYNCS.ARRIVE.TRANS64.RED.A1T0 RZ, [UR29], RZ ;  /* 0x000000ffffff79a7 */ /* 0x004fe2000810041d */
[----:B------:R-:W2:Y:S01]  /*39f0*/  SYNCS.PHASECHK.TRANS64.TRYWAIT P0, [UR23+0x110], R0 ;  /* 0x00011000ff0075a7 */ /* 0x000ea20008001117 */
[----:B-1----:R-:W-:Y:S01]  /*3a00*/  LOP3.LUT P2, RZ, R6, 0x1, RZ, 0xc0, !PT ;  /* 0x0000000106ff7812 */ /* 0x002fe2000784c0ff */
[----:B--2---:R-:W-:-:S12]  /*3a10*/  @!P0 BRA `(.L_x_57) ;  /* 0x00000060007c8947 */ /* 0x004fd80003800000 */
.L_x_140:
[----:B------:R-:W-:Y:S05]  /*3a20*/  BRA.U !UP4, `(.L_x_58) ;  /* 0x000000010cc87547 */ /* 0x000fea000b800000 */
[----:B-1----:R-:W-:Y:S01]  /*3a30*/  IMAD.U32 R0, RZ, RZ, UR22 ;  /* 0x00000016ff007e24 */ /* 0x002fe2000f8e00ff */
[----:B------:R-:W-:-:S04]  /*3a40*/  ULEA UR4, UR16, UR19, 0x3 ;  /* 0x0000001310047291 */ /* 0x000fc8000f8e18ff */
[----:B------:R-:W-:Y:S02]  /*3a50*/  LEA R4, R0, R1, 0x2 ;  /* 0x0000000100047211 */ /* 0x000fe400078e10ff */
[----:B------:R-:W-:-:S04]  /*3a60*/  SHF.L.U32 R0, R2, 0x1f, RZ ;  /* 0x0000001f02007819 */ /* 0x000fc800000006ff */
[----:B------:R-:W5:Y:S01]  /*3a70*/  LDL R4, [R4] ;  /* 0x0000000004047983 */ /* 0x000f620000100800 */
[----:B------:R1:W2:Y:S01]  /*3a80*/  SYNCS.PHASECHK.TRANS64.TRYWAIT P1, [UR4], R0 ;  /* 0x00000000ff0075a7 */ /* 0x0002a20008021104 */
[----:B------:R-:W-:Y:S01]  /*3a90*/  UPLOP3.LUT UP2, UPT, UPT, UPT, UPT, 0x40, 0x4 ;  /* 0x000000000004789c */ /* 0x000fe20003f4e870 */
[----:B------:R-:W-:Y:S01]  /*3aa0*/  UMOV UR18, UR30 ;  /* 0x0000001e00127c82 */ /* 0x000fe20008000000 */
[----:B------:R-:W-:Y:S01]  /*3ab0*/  UMOV UR17, UR28 ;  /* 0x0000001c00117c82 */ /* 0x000fe20008000000 */
[----:B------:R-:W-:-:S08]  /*3ac0*/  UMOV UR5, UR16 ;  /* 0x0000001000057c82 */ /* 0x000fd00008000000 */
.L_x_61:
[----:B------:R-:W-:Y:S02]  /*3ad0*/  UIADD3 UR18, UPT, UPT, UR18, 0x1, URZ ;  /* 0x0000000112127890 */ /* 0x000fe4000fffe0ff */
[----:B------:R-:W-:Y:S02]  /*3ae0*/  ULEA UR15, UR5, UR19, 0x3 ;  /* 0x00000013050f7291 */ /* 0x000fe4000f8e18ff */
[----:B------:R-:W-:Y:S01]  /*3af0*/  UISETP.NE.AND UP3, UPT, UR18, URZ, UPT ;  /* 0x000000ff1200728c */ /* 0x000fe2000bf65270 */
[----:B--234-:R-:W-:Y:S10]  /*3b00*/  @P1 BRA `(.L_x_59) ;  /* 0x00000000000c1947 */ /* 0x01cff40003800000 */
[----:B------:R-:W-:Y:S04]  /*3b10*/  SHF.L.U32 R5, R2, 0x1f, RZ ;  /* 0x0000001f02057819 */ /* 0x000fe800000006ff */
[----:B------:R-:W2:Y:S02]  /*3b20*/  SYNCS.PHASECHK.TRANS64.TRYWAIT P0, [UR15], R5 ;  /* 0x00000005ff0075a7 */ /* 0x000ea4000800110f */
[----:B--2---:R-:W-:Y:S05]  /*3b30*/  @!P0 BRA `(.L_x_60) ;  /* 0x00000060004c8947 */ /* 0x004fea0003800000 */
.L_x_59:
[----:B------:R-:W-:Y:S01]  /*3b40*/  UISETP.NE.AND UP0, UPT, UR17, 0x1, UPT ;  /* 0x000000011100788c */ /* 0x000fe2000bf05270 */
[----:B------:R-:W-:Y:S01]  /*3b50*/  PLOP3.LUT P1, PT, PT, PT, PT, 0x80, 0x8 ;  /* 0x000000000008781c */ /* 0x000fe20003f2f070 */
[----:B------:R-:W-:Y:S02]  /*3b60*/  UIADD3 UR4, UPT, UPT, UR5, 0x1, URZ ;  /* 0x0000000105047890 */ /* 0x000fe4000fffe0ff */
[----:B------:R-:W-:Y:S02]  /*3b70*/  ULEA UR10, UR5, UR21, 0x9 ;  /* 0x00000015050a7291 */ /* 0x000fe4000f8e48ff */
[----:B------:R-:W-:Y:S01]  /*3b80*/  UISETP.NE.AND UP1, UPT, UR4, 0xc, UPT ;  /* 0x0000000c0400788c */ /* 0x000fe2000bf25270 */
[----:B------:R-:W-:Y:S01]  /*3b90*/  PLOP3.LUT P0, PT, PT, PT, UP0, 0x80, 0x8 ;  /* 0x000000000008781c */ /* 0x000fe20003f0f008 */
[----:B------:R-:W-:Y:S02]  /*3ba0*/  ULEA UR8, UR5, UR20, 0x9 ;  /* 0x0000001405087291 */ /* 0x000fe4000f8e48ff */
[----:B------:R-:W-:Y:S02]  /*3bb0*/  USEL UR6, URZ, 0x1, UP1 ;  /* 0x00000001ff067887 */ /* 0x000fe40008800000 */
[----:B------:R-:W-:Y:S02]  /*3bc0*/  USEL UR16, UR4, URZ, UP1 ;  /* 0x000000ff04107287 */ /* 0x000fe40008800000 */
[----:B------:R-:W-:Y:S02]  /*3bd0*/  UIADD3 UR12, UPT, UPT, UR10, 0x100, URZ ;  /* 0x000001000a0c7890 */ /* 0x000fe4000fffe0ff */
[----:B------:R-:W-:Y:S01]  /*3be0*/  @UP0 ULEA UR4, UR16, UR19, 0x3 ;  /* 0x0000001310040291 */ /* 0x000fe2000f8e18ff */
[----:B------:R-:W-:Y:S01]  /*3bf0*/  LOP3.LUT R2, R2, UR6, RZ, 0x3c, !PT ;  /* 0x0000000602027c12 */ /* 0x000fe2000f8e3cff */
[----:B------:R-:W-:Y:S01]  /*3c00*/  UIADD3 UR6, UPT, UPT, UR8, 0x100, URZ ;  /* 0x0000010008067890 */ /* 0x000fe2000fffe0ff */
[----:B------:R-:W-:Y:S02]  /*3c10*/  UMOV UR11, 0x40004040 ;  /* 0x40004040000b7882 */ /* 0x000fe40000000000 */
[----:B-1----:R-:W-:Y:S01]  /*3c20*/  @P0 SHF.L.U32 R0, R2, 0x1f, RZ ;  /* 0x0000001f02000819 */ /* 0x002fe200000006ff */
[----:B------:R-:W-:Y:S01]  /*3c30*/  UMOV UR9, 0x40004040 ;  /* 0x4000404000097882 */ /* 0x000fe20000000000 */
[----:B------:R-:W-:Y:S01]  /*3c40*/  UMOV UR13, 0x40004040 ;  /* 0x40004040000d7882 */ /* 0x000fe20000000000 */
[----:B------:R-:W-:Y:S01]  /*3c50*/  UMOV UR7, 0x40004040 ;  /* 0x4000404000077882 */ /* 0x000fe20000000000 */
[----:B------:R3:W4:Y:S01]  /*3c60*/  @P0 SYNCS.PHASECHK.TRANS64.TRYWAIT P1, [UR4], R0 ;  /* 0x00000000ff0005a7 */ /* 0x0007220008021104 */
[----:B------:R-:W-:Y:S11]  /*3c70*/  ELECT P0, URZ, PT ;  /* 0x0000000000ff782f */ /* 0x000ff60003800000 */
[----:B------:R-:W-:Y:S02]  /*3c80*/  @!UPT UIADD3 URZ, UPT, UPT, URZ, URZ, URZ ;  /* 0x000000fffffff290 */ /* 0x000fe4000fffe0ff */
[C---:B-----5:R-:W-:Y:S02]  /*3c90*/  @P0 R2UR.BROADCAST UR5, R4.reuse ;  /* 0x00000000040502ca */ /* 0x060fe400008e0000 */
[----:B------:R-:W-:Y:S11]  /*3ca0*/  ELECT P0, URZ, PT ;  /* 0x0000000000ff782f */ /* 0x000ff60003800000 */
[----:B------:R-:W-:Y:S02]  /*3cb0*/  @!UPT UIADD3 URZ, UPT, UPT, URZ, URZ, URZ ;  /* 0x000000fffffff290 */ /* 0x000fe4000fffe0ff */
[----:B------:R-:W-:Y:S01]  /*3cc0*/  @P0 R2UR.BROADCAST UR14, R4 ;  /* 0x00000000040e02ca */ /* 0x000fe200008e0000 */
[----:B------:R-:W-:Y:S02]  /*3cd0*/  UIADD3 UR4, UPT, UPT, UR15, 0x60, URZ ;  /* 0x000000600f047890 */ /* 0x000fe4000fffe0ff */
[----:B------:R-:W-:Y:S01]  /*3ce0*/  UIADD3 UR17, UPT, UPT, UR17, -0x1, URZ ;  /* 0xffffffff11117890 */ /* 0x000fe2000fffe0ff */
[----:B------:R1:W-:Y:S01]  /*3cf0*/  UTCQMMA gdesc[UR10], gdesc[UR8], tmem[UR5], tmem[UR26], idesc[UR27], UP2 ;  /* 0x00ff1a080a0075ea */ /* 0x0003e20009000305 */
[----:B------:R-:W-:Y:S08]  /*3d00*/  UPLOP3.LUT UP2, UPT, UPT, UPT, UPT, 0x80, 0x8 ;  /* 0x000000000008789c */ /* 0x000ff00003f4f070 */
[----:B------:R3:W-:Y:S01]  /*3d10*/  UTCQMMA gdesc[UR12], gdesc[UR6], tmem[UR14], tmem[UR24], idesc[UR25], UPT ;  /* 0x00ff18060c0075ea */ /* 0x0007e2000b80030e */
[----:B------:R3:W-:Y:S01]  /*3d20*/  UTCBAR [UR4], URZ ;  /* 0x000000ff040073e9 */ /* 0x0007e200080000ff */
[----:B-1----:R-:W-:Y:S01]  /*3d30*/  UMOV UR5, UR16 ;  /* 0x0000001000057c82 */ /* 0x002fe20008000000 */
[----:B------:R-:W-:Y:S05]  /*3d40*/  BRA.U UP3, `(.L_x_61) ;  /* 0xfffffffd03607547 */ /* 0x000fea000b83ffff */
.L_x_58:
[----:B---3--:R-:W-:Y:S01]  /*3d50*/  UIADD3 UR4, UPT, UPT, UR22, 0x1, URZ ;  /* 0x0000000116047890 */ /* 0x008fe2000fffe0ff */
[----:B------:R-:W-:Y:S01]  /*3d60*/  LOP3.LUT R3, R3, 0x1, RZ, 0x3c, !PT ;  /* 0x0000000103037812 */ /* 0x000fe200078e3cff */
[----:B------:R-:W-:Y:S02]  /*3d70*/  UIADD3 UR5, UPT, UPT, UR23, 0x100, URZ ;  /* 0x0000010017057890 */ /* 0x000fe4000fffe0ff */
[----:B------:R-:W-:-:S04]  /*3d80*/  UISETP.NE.AND UP0, UPT, UR4, 0x2, UPT ;  /* 0x000000020400788c */ /* 0x000fc8000bf05270 */
[----:B------:R-:W-:Y:S02]  /*3d90*/  USEL UR6, URZ, 0x1, UP0 ;  /* 0x00000001ff067887 */ /* 0x000fe40008000000 */
[----:B------:R-:W-:Y:S01]  /*3da0*/  USEL UR22, UR4, URZ, UP0 ;  /* 0x000000ff04167287 */ /* 0x000fe20008000000 */
[----:B------:R2:W-:Y:S03]  /*3db0*/  UTCBAR [UR5], URZ ;  /* 0x000000ff050073e9 */ /* 0x0005e600080000ff */
[----:B------:R-:W-:Y:S01]  /*3dc0*/  LOP3.LUT R8, R8, UR6, RZ, 0x3c, !PT ;  /* 0x0000000608087c12 */ /* 0x000fe2000f8e3cff */
[----:B------:R-:W-:Y:S07]  /*3dd0*/  @P2 BRA `(.L_x_62) ;  /* 0xfffffff800d02947 */ /* 0x000fee000383ffff */
[----:B------:R-:W3:Y:S01]  /*3de0*/  S2UR UR6, SR_CgaCtaId ;  /* 0x00000000000679c3 */ /* 0x000ee20000008800 */
[----:B------:R-:W-:Y:S01]  /*3df0*/  ELECT P0, URZ, PT ;  /* 0x0000000000ff782f */ /* 0x000fe20003800000 */
[----:B-1----:R-:W-:Y:S01]  /*3e00*/  IMAD.MOV.U32 R0, RZ, RZ, 0x1 ;  /* 0x00000001ff007424 */ /* 0x002fe200078e00ff */
[----:B------:R-:W-:Y:S01]  /*3e10*/  UIADD3 UR19, UPT, UPT, UR19, 0x110, URZ ;  /* 0x0000011013137890 */ /* 0x000fe2000fffe0ff */
[----:B------:R-:W-:Y:S01]  /*3e20*/  SHF.L.U32 R3, R8, 0x1f, RZ ;  /* 0x0000001f08037819 */ /* 0x000fe200000006ff */
[----:B------:R-:W-:-:S03]  /*3e30*/  UMOV UR4, 0x40 ;  /* 0x0000004000047882 */ /* 0x000fc60000000000 */
[----:B------:R-:W-:Y:S01]  /*3e40*/  UVIRTCOUNT.DEALLOC.SMPOOL 0x80 ;  /* 0x000000800000784c */ /* 0x000fe20000000000 */
[----:B---3--:R-:W-:Y:S02]  /*3e50*/  ULEA UR6, UR6, UR4, 0x18 ;  /* 0x0000000406067291 */ /* 0x008fe4000f8ec0ff */
[----:B------:R-:W-:-:S07]  /*3e60*/  ULEA UR4, UR22, UR19, 0x3 ;  /* 0x0000001316047291 */ /* 0x000fce000f8e18ff */
[----:B------:R1:W-:Y:S02]  /*3e70*/  @P0 STS.U8 [UR6+0x1c], R0 ;  /* 0x00001c00ff000988 */ /* 0x0003e40008000006 */
[----:B------:R-:W3:Y:S02]  /*3e80*/  SYNCS.PHASECHK.TRANS64.TRYWAIT P0, [UR4], R3 ;  /* 0x00000003ff0075a7 */ /* 0x000ee40008001104 */
[----:B-1-3--:R-:W-:Y:S05]  /*3e90*/  @!P0 BRA `(.L_x_63) ;  /* 0x0000005c008c8947 */ /* 0x00afea0003800000 */
.L_x_143:
[----:B------:R-:W-:-:S04]  /*3ea0*/  UIADD3 UR4, UPT, UPT, UR22, 0x1, URZ ;  /* 0x0000000116047890 */ /* 0x000fc8000fffe0ff */
[----:B------:R-:W-:-:S04]  /*3eb0*/  UISETP.NE.AND UP0, UPT, UR4, 0x2, UPT ;  /* 0x000000020400788c */ /* 0x000fc8000bf05270 */
[----:B--2---:R-:W-:Y:S02]  /*3ec0*/  USEL UR5, URZ, 0x1, UP0 ;  /* 0x00000001ff057887 */ /* 0x004fe40008000000 */
[----:B------:R-:W-:-:S04]  /*3ed0*/  USEL UR4, UR4, URZ, UP0 ;  /* 0x000000ff04047287 */ /* 0x000fc80008000000 */
[----:B------:R-:W-:Y:S01]  /*3ee0*/  ULEA UR4, UR4, UR19, 0x3 ;  /* 0x0000001304047291 */ /* 0x000fe2000f8e18ff */
[----:B-1----:R-:W-:-:S04]  /*3ef0*/  LOP3.LUT R3, R8, UR5, RZ, 0x3c, !PT ;  /* 0x0000000508037c12 */ /* 0x002fc8000f8e3cff */
[----:B------:R-:W-:-:S04]  /*3f00*/  SHF.L.U32 R3, R3, 0x1f, RZ ;  /* 0x0000001f03037819 */ /* 0x000fc800000006ff */
[----:B------:R-:W1:Y:S02]  /*3f10*/  SYNCS.PHASECHK.TRANS64.TRYWAIT P0, [UR4], R3 ;  /* 0x00000003ff0075a7 */ /* 0x000e640008001104 */
[----:B-1----:R-:W-:Y:S05]  /*3f20*/  @!P0 BRA `(.L_x_64) ;  /* 0x0000005c00808947 */ /* 0x002fea0003800000 */
.L_x_145:
[----:B------:R-:W-:Y:S01]  /*3f30*/  NOP ;  /* 0x0000000000007918 */ /* 0x000fe20000000000 */
[----:B-1----:R-:W1:Y:S01]  /*3f40*/  LDS R0, [UR6+0x14] ;  /* 0x00001406ff007984 */ /* 0x002e620008000800 */
[----:B------:R-:W-:Y:S01]  /*3f50*/  LOP3.LUT R2, R9, 0xffff, RZ, 0xc0, !PT ;  /* 0x0000ffff09027812 */ /* 0x000fe200078ec0ff */
[----:B------:R-:W-:Y:S02]  /*3f60*/  IMAD.MOV.U32 R3, RZ, RZ, 0xffff ;  /* 0x0000ffffff037424 */ /* 0x000fe400078e00ff */
[----:B------:R-:W-:Y:S01]  /*3f70*/  IMAD.MOV.U32 R5, RZ, RZ, 0x1 ;  /* 0x00000001ff057424 */ /* 0x000fe200078e00ff */
[----:B------:R-:W-:-:S04]  /*3f80*/  SHF.R.U32.HI R2, RZ, 0x5, R2 ;  /* 0x00000005ff027819 */ /* 0x000fc80000011602 */
[-C--:B------:R-:W-:Y:S02]  /*3f90*/  SHF.L.U32 R3, R3, R2.reuse, RZ ;  /* 0x0000000203037219 */ /* 0x080fe400000006ff */
[----:B------:R-:W-:Y:S02]  /*3fa0*/  SHF.L.U32 R5, R5, R2, RZ ;  /* 0x0000000205057219 */ /* 0x000fe400000006ff */
[----:B-1----:R-:W-:-:S04]  /*3fb0*/  LOP3.LUT R0, R0, R3, RZ, 0xc0, !PT ;  /* 0x0000000300007212 */ /* 0x002fc800078ec0ff */
[----:B------:R-:W-:-:S13]  /*3fc0*/  ISETP.NE.AND P0, PT, R0, R3, PT ;  /* 0x000000030000720c */ /* 0x000fda0003f05270 */
[----:B------:R-:W-:Y:S05]  /*3fd0*/  @P0 BRA `(.L_x_65) ;  /* 0x00000000005c0947 */ /* 0x000fea0003800000 */
[----:B------:R-:W1:Y:S02]  /*3fe0*/  LDS R0, [UR6+0x18] ;  /* 0x00001806ff007984 */ /* 0x000e640008000800 */
[----:B-1----:R-:W-:-:S04]  /*3ff0*/  LOP3.LUT R0, R0, R5, RZ, 0xc0, !PT ;  /* 0x0000000500007212 */ /* 0x002fc800078ec0ff */
[----:B------:R-:W-:-:S13]  /*4000*/  ISETP.NE.AND P0, PT, R0, R5, PT ;  /* 0x000000050000720c */ /* 0x000fda0003f05270 */
[----:B------:R-:W-:Y:S05]  /*4010*/  @P0 BRA `(.L_x_66) ;  /* 0x0000000000400947 */ /* 0x000fea0003800000 */
[----:B------:R-:W-:Y:S01]  /*4020*/  R2UR UR4, R3 ;  /* 0x00000000030472ca */ /* 0x000fe200000e0000 */
[----:B------:R-:W1:Y:S01]  /*4030*/  S2R R2, SR_LANEID ;  /* 0x0000000000027919 */ /* 0x000e620000000000 */
[----:B------:R-:W-:-:S04]  /*4040*/  LOP3.LUT R5, RZ, R5, RZ, 0x33, !PT ;  /* 0x00000005ff057212 */ /* 0x000fc800078e33ff */
[----:B------:R-:W2:Y:S07]  /*4050*/  REDUX UR7, R5 ;  /* 0x00000000050773c4 */ /* 0x000eae0000000000 */
[----:B------:R-:W-:-:S03]  /*4060*/  ULOP3.LUT UR5, URZ, UR4, URZ, 0x33, !UPT ;  /* 0x00000004ff057292 */ /* 0x000fc6000f8e33ff */
[----:B------:R-:W-:Y:S02]  /*4070*/  VOTEU.ANY UR4, UPT, PT ;  /* 0x0000000000047886 */ /* 0x000fe400038e0100 */
[----:B------:R-:W-:Y:S01]  /*4080*/  UFLO.U32 UR4, UR4 ;  /* 0x00000004000472bd */ /* 0x000fe200080e0000 */
[----:B------:R-:W-:-:S04]  /*4090*/  IMAD.U32 R0, RZ, RZ, UR5 ;  /* 0x00000005ff007e24 */ /* 0x000fc8000f8e00ff */
[----:B------:R-:W3:Y:S02]  /*40a0*/  REDUX UR8, R0 ;  /* 0x00000000000873c4 */ /* 0x000ee40000000000 */
[----:B------:R1:W-:Y:S02]  /*40b0*/  UTCATOMSWS.AND URZ, UR5 ;  /* 0x0000000500ff79e3 */ /* 0x0003e40008000000 */
[----:B-1----:R-:W-:Y:S01]  /*40c0*/  ISETP.EQ.U32.AND P0, PT, R2, UR4, PT ;  /* 0x0000000402007c0c */ /* 0x002fe2000bf02070 */
[----:B--2---:R-:W-:Y:S02]  /*40d0*/  IMAD.U32 R2, RZ, RZ, UR7 ;  /* 0x00000007ff027e24 */ /* 0x004fe4000f8e00ff */
[----:B---3--:R-:W-:-:S10]  /*40e0*/  IMAD.U32 R3, RZ, RZ, UR8 ;  /* 0x00000008ff037e24 */ /* 0x008fd4000f8e00ff */
[----:B------:R1:W-:Y:S04]  /*40f0*/  @P0 ATOMS.AND RZ, [UR6+0x14], R3 ;  /* 0x00001403ffff098c */ /* 0x0003e8000a800006 */
[----:B------:R1:W-:Y:S01]  /*4100*/  @P0 ATOMS.AND RZ, [UR6+0x18], R2 ;  /* 0x00001802ffff098c */ /* 0x0003e2000a800006 */
[----:B------:R-:W-:Y:S05]  /*4110*/  BRA `(.L_x_67) ;  /* 0x0000000000147947 */ /* 0x000fea0003800000 */
.L_x_66:
[----:B------:R-:W-:Y:S02]  /*4120*/  MOV R2, 0x4140 ;  /* 0x0000414000027802 */ /* 0x000fe40000000f00 */
[----:B----45:R-:W-:Y:S05]  /*4130*/  CALL.REL.NOINC `($__internal_0_$__cuda_sm10x_tcgen05_guardrail_trap_col_being_dealloced_not_returned_by_alloc) ;  /* 0x0000005c00e07944 */ /* 0x030fea0003c00000 */
[----:B------:R-:W-:Y:S05]  /*4140*/  BRA `(.L_x_67) ;  /* 0x0000000000087947 */ /* 0x000fea0003800000 */
.L_x_65:
[----:B------:R-:W-:Y:S02]  /*4150*/  MOV R2, 0x4170 ;  /* 0x0000417000027802 */ /* 0x000fe40000000f00 */
[----:B----45:R-:W-:Y:S05]  /*4160*/  CALL.REL.NOINC `($__internal_2_$__cuda_sm10x_tcgen05_guardrail_trap_unallocated_columns_being_dealloced) ;  /* 0x0000005c00ec7944 */ /* 0x030fea0003c00000 */
.L_x_67:
[----:B------:R-:W-:Y:S01]  /*4170*/  NOP ;  /* 0x0000000000007918 */ /* 0x000fe20000000000 */
[----:B------:R-:W-:Y:S05]  /*4180*/  EXIT ;  /* 0x000000000000794d */ /* 0x000fea0003800000 */
.L_x_51:
[----:B------:R-:W2:Y:S01]  /*4190*/  LDCU UR5, c[0x0][0x384] ;  /* 0x00007080ff0577ac */ /* 0x000ea20008000800 */
[----:B------:R-:W-:Y:S02]  /*41a0*/  UISETP.NE.OR UP0, UPT, UR18, 0x3, !UP3 ;  /* 0x000000031200788c */ /* 0x000fe4000df05670 */
[----:B--2---:R-:W-:-:S07]  /*41b0*/  UIADD3 UR5, UPT, UPT, UR5, 0x7f, URZ ;  /* 0x0000007f05057890 */ /* 0x004fce000fffe0ff */
[----:B------:R-:W-:Y:S05]  /*41c0*/  BRA.U UP0, `(.L_x_68) ;  /* 0x0000001100a47547 */ /* 0x000fea000b800000 */
[----:B------:R-:W-:Y:S01]  /*41d0*/  USHF.R.S32.HI UR4, URZ, 0x1f, UR5 ;  /* 0x0000001fff047899 */ /* 0x000fe20008011405 */
[----:B------:R-:W2:Y:S01]  /*41e0*/  S2UR UR12, SR_CgaCtaId ;  /* 0x00000000000c79c3 */ /* 0x000ea20000008800 */
[----:B------:R-:W3:Y:S01]  /*41f0*/  LDCU UR34, c[0x0][0x370] ;  /* 0x00006e00ff2277ac */ /* 0x000ee20008000800 */
[----:B------:R-:W-:Y:S01]  /*4200*/  R2UR UR44, R135 ;  /* 0x00000000872c72ca */ /* 0x000fe200000e0000 */
[----:B------:R-:W-:Y:S01]  /*4210*/  IMAD.MOV.U32 R10, RZ, RZ, 0x1 ;  /* 0x00000001ff0a7424 */ /* 0x000fe200078e00ff */
[----:B------:R-:W-:Y:S01]  /*4220*/  R2UR UR38, R160 ;  /* 0x00000000a02672ca */ /* 0x000fe200000e0000 */
[----:B------:R-:W-:Y:S01]  /*4230*/  ULEA.HI UR4, UR4, UR5, URZ, 0x7 ;  /* 0x0000000504047291 */ /* 0x000fe2000f8f38ff */
[----:B------:R-:W-:Y:S01]  /*4240*/  IMAD.MOV.U32 R8, RZ, RZ, RZ ;  /* 0x000000ffff087224 */ /* 0x000fe200078e00ff */
[----:B------:R-:W3:Y:S01]  /*4250*/  LDCU.128 UR40, c[0x0][0xb10] ;  /* 0x00016200ff2877ac */ /* 0x000ee20008000c00 */
[----:B------:R-:W4:Y:S01]  /*4260*/  LDC.64 R14, c[0x0][0x348] ;  /* 0x0000d200ff0e7b82 */ /* 0x000f220000000a00 */
[----:B------:R-:W-:Y:S01]  /*4270*/  USHF.R.S32.HI UR27, URZ, 0x7, UR4 ;  /* 0x00000007ff1b7899 */ /* 0x000fe20008011404 */
[----:B------:R-:W1:Y:S05]  /*4280*/  LDCU UR31, c[0x0][0x374] ;  /* 0x00006e80ff1f77ac */ /* 0x000e6a0008000800 */
[----:B------:R-:W-:Y:S01]  /*4290*/  IMAD.U32 R2, RZ, RZ, UR27 ;  /* 0x0000001bff027e24 */ /* 0x000fe2000f8e00ff */
[----:B------:R-:W2:Y:S04]  /*42a0*/  LDCU.64 UR4, c[0x0][0x888] ;  /* 0x00011100ff0477ac */ /* 0x000ea80008000a00 */
[----:B------:R-:W-:Y:S01]  /*42b0*/  IABS R0, R2 ;  /* 0x0000000200007213 */ /* 0x000fe20000000000 */
[----:B------:R-:W1:Y:S03]  /*42c0*/  LDCU.64 UR32, c[0x0][0x890] ;  /* 0x00011200ff2077ac */ /* 0x000e660008000a00 */
[----:B------:R-:W-:Y:S01]  /*42d0*/  R2UR UR28, R0 ;  /* 0x00000000001c72ca */ /* 0x000fe200000e0000 */
[----:B------:R-:W4:Y:S01]  /*42e0*/  LDCU UR24, c[0x0][0xb0c] ;  /* 0x00016180ff1877ac */ /* 0x000f220008000800 */
[----:B------:R-:W4:Y:S01]  /*42f0*/  LDCU UR51, c[0x0][0xb20] ;  /* 0x00016400ff3377ac */ /* 0x000f220008000800 */
[----:B------:R-:W4:Y:S10]  /*4300*/  LDCU UR29, c[0x0][0x388] ;  /* 0x00007100ff1d77ac */ /* 0x000f340008000800 */
[----:B------:R-:W4:Y:S01]  /*4310*/  I2F.RP R3, UR28 ;  /* 0x0000001c00037d06 */ /* 0x000f220008209400 */
[----:B--2---:R-:W-:Y:S01]  /*4320*/  UISETP.NE.U32.AND UP0, UPT, UR4, URZ, UPT ;  /* 0x000000ff0400728c */ /* 0x004fe2000bf05070 */
[----:B------:R-:W2:Y:S03]  /*4330*/  LDCU UR4, c[0x0][0xb30] ;  /* 0x00016600ff0477ac */ /* 0x000ea60008000800 */
[----:B------:R-:W-:Y:S01]  /*4340*/  UISETP.NE.AND.EX UP5, UPT, UR5, URZ, UPT, UP0 ;  /* 0x000000ff0500728c */ /* 0x000fe2000bfa5300 */
[----:B------:R-:W-:Y:S01]  /*4350*/  UMOV UR25, 0x400 ;  /* 0x0000040000197882 */ /* 0x000fe20000000000 */
[----:B---3--:R-:W-:-:S02]  /*4360*/  UIMAD.WIDE.U32 UR8, UR34, UR40, URZ ;  /* 0x00000028220872a5 */ /* 0x008fc4000f8e00ff */
[----:B-1----:R-:W-:Y:S01]  /*4370*/  UIMAD.WIDE.U32 UR10, UR31, UR43, URZ ;  /* 0x0000002b1f0a72a5 */ /* 0x002fe2000f8e00ff */
[----:B------:R-:W-:Y:S01]  /*4380*/  UMOV UR6, URZ ;  /* 0x000000ff00067c82 */ /* 0x000fe20008000000 */
[----:B----4-:R-:W1:Y:S01]  /*4390*/  MUFU.RCP R0, R3 ;  /* 0x0000000300007308 */ /* 0x010e620000001000 */
[----:B------:R-:W-:Y:S02]  /*43a0*/  ULEA UR25, UR12, UR25, 0x18 ;  /* 0x000000190c197291 */ /* 0x000fe4000f8ec0ff */
[----:B------:R-:W-:Y:S02]  /*43b0*/  UISETP.NE.U32.AND UP6, UPT, UR32, URZ, UPT ;  /* 0x000000ff2000728c */ /* 0x000fe4000bfc5070 */
[----:B------:R-:W-:Y:S02]  /*43c0*/  UIADD3 UR47, UPT, UPT, UR25, 0xc8, URZ ;  /* 0x000000c8192f7890 */ /* 0x000fe4000fffe0ff */
[----:B------:R-:W-:Y:S02]  /*43d0*/  UIADD3 UR45, UPT, UPT, UR25, 0xf8, URZ ;  /* 0x000000f8192d7890 */ /* 0x000fe4000fffe0ff */
[----:B------:R-:W-:-:S02]  /*43e0*/  UIADD3 UR17, UPT, UPT, UR25, 0xc0, URZ ;  /* 0x000000c019117890 */ /* 0x000fc4000fffe0ff */
[----:B------:R-:W-:Y:S02]  /*43f0*/  UISETP.NE.AND UP0, UPT, UR39, 0x1, UPT ;  /* 0x000000012700788c */ /* 0x000fe4000bf05270 */
[----:B------:R-:W-:Y:S01]  /*4400*/  UISETP.NE.AND UP0, UPT, UR24, 0x1, UPT ;  /* 0x000000011800788c */ /* 0x000fe2000bf05270 */
[----:B------:R-:W-:Y:S01]  /*4410*/  UMOV UR37, UR9 ;  /* 0x0000000900257c82 */ /* 0x000fe20008000000 */
[----:B------:R-:W-:Y:S01]  /*4420*/  UMOV UR36, UR11 ;  /* 0x0000000b00247c82 */ /* 0x000fe20008000000 */
[----:B-1----:R-:W-:Y:S01]  /*4430*/  VIADD R0, R0, 0xffffffe ;  /* 0x0ffffffe00007836 */ /* 0x002fe20000000000 */
[----:B------:R-:W-:Y:S02]  /*4440*/  UISETP.GE.AND UP2, UPT, UR39, 0x1, UPT ;  /* 0x000000012700788c */ /* 0x000fe4000bf46270 */
[----:B------:R-:W-:Y:S02]  /*4450*/  UISETP.NE.AND UP0, UPT, UR42, 0x1, UPT ;  /* 0x000000012a00788c */ /* 0x000fe4000bf05270 */
[----:B------:R-:W-:Y:S01]  /*4460*/  UPLOP3.LUT UP4, UPT, UPT, UPT, UPT, 0x40, 0x4 ;  /* 0x000000000004789c */ /* 0x000fe20003f8e870 */
[----:B------:R-:W1:Y:S01]  /*4470*/  F2I.FTZ.U32.TRUNC.NTZ R0, R0 ;  /* 0x0000000000007305 */ /* 0x000e62000021f000 */
[----:B------:R-:W3:Y:S01]  /*4480*/  LDCU.64 UR22, c[0x0][0xb28] ;  /* 0x00016500ff1677ac */ /* 0x000ee20008000a00 */
[----:B------:R-:W-:-:S02]  /*4490*/  UISETP.NE.AND.EX UP6, UPT, UR33, URZ, UPT, UP6 ;  /* 0x000000ff2100728c */ /* 0x000fc4000bfc5360 */
[----:B------:R-:W-:Y:S02]  /*44a0*/  UPRMT UR47, UR12, 0x654, UR47 ;  /* 0x000006540c2f7896 */ /* 0x000fe4000800002f */
[----:B------:R-:W-:Y:S02]  /*44b0*/  UPRMT UR45, URZ, 0x654, UR45 ;  /* 0x00000654ff2d7896 */ /* 0x000fe4000800002d */
[----:B------:R-:W-:Y:S02]  /*44c0*/  UPRMT UR48, UR12, 0x654, UR17 ;  /* 0x000006540c307896 */ /* 0x000fe40008000011 */
[----:B------:R-:W-:Y:S01]  /*44d0*/  USHF.R.U32.HI UR37, URZ, UR41, UR37 ;  /* 0x00000029ff257299 */ /* 0x000fe20008011625 */
[----:B-1----:R-:W-:Y:S01]  /*44e0*/  R2UR UR7, R0 ;  /* 0x00000000000772ca */ /* 0x002fe200000e0000 */
[----:B------:R-:W-:Y:S01]  /*44f0*/  USHF.R.U32.HI UR36, URZ, UR51, UR36 ;  /* 0x00000033ff247299 */ /* 0x000fe20008011624 */
[----:B------:R-:W-:Y:S01]  /*4500*/  IABS R0, R2 ;  /* 0x0000000200007213 */ /* 0x000fe20000000000 */
[----:B------:R-:W-:Y:S01]  /*4510*/  IMAD.MOV.U32 R2, RZ, RZ, 0x2000 ;  /* 0x00002000ff027424 */ /* 0x000fe200078e00ff */
[----:B--2---:R-:W-:-:S02]  /*4520*/  UISETP.NE.AND UP3, UPT, UR4, 0x1, UPT ;  /* 0x000000010400788c */ /* 0x004fc4000bf65270 */
[----:B------:R-:W-:Y:S01]  /*4530*/  UISETP.NE.AND UP2, UPT, UR29, URZ, UPT ;  /* 0x000000ff1d00728c */ /* 0x000fe2000bf45270 */
[----:B------:R-:W-:Y:S01]  /*4540*/  IMAD.MOV R0, RZ, RZ, -R0 ;  /* 0x000000ffff007224 */ /* 0x000fe200078e0a00 */
[----:B------:R-:W-:-:S04]  /*4550*/  UISETP.NE.AND UP0, UPT, UR27, URZ, UPT ;  /* 0x000000ff1b00728c */ /* 0x000fc8000bf05270 */
[----:B------:R-:W-:Y:S01]  /*4560*/  R2UR UR46, R0 ;  /* 0x00000000002e72ca */ /* 0x000fe200000e0000 */
[----:B------:R-:W-:-:S04]  /*4570*/  UIADD3 UR5, UPT, UPT, URZ, -UR7, URZ ;  /* 0x80000007ff057290 */ /* 0x000fc8000fffe0ff */
[----:B------:R-:W-:-:S04]  /*4580*/  UIMAD UR5, UR5, UR28, URZ ;  /* 0x0000001c050572a4 */ /* 0x000fc8000f8e02ff */
[----:B------:R-:W-:-:S07]  /*4590*/  UIMAD.WIDE.U32 UR6, UR7, UR5, UR6 ;  /* 0x00000005070672a5 */ /* 0x000fce000f8e0006 */
[----:B---3--:R-:W-:-:S05]  /*45a0*/  UMOV UR35, UR7 ;  /* 0x0000000700237c82 */ /* 0x008fca0008000000 */
.L_x_77:
[----:B------:R-:W-:Y:S04]  /*45b0*/  SHF.L.U32 R3, R8, 0x1f, RZ ;  /* 0x0000001f08037819 */ /* 0x000fe800000006ff */
[----:B-1----:R-:W1:Y:S02]  /*45c0*/  SYNCS.PHASECHK.TRANS64.TRYWAIT P0, [UR25+0xf0], R3 ;  /* 0x0000f003ff0075a7 */ /* 0x002e640008001119 */
[----:B-1----:R-:W-:Y:S05]  /*45d0*/  @!P0 BRA `(.L_x_69) ;  /* 0x0000005400ec8947 */ /* 0x002fea0003800000 */
.L_x_147:
[----:B------:R-:W2:Y:S01]  /*45e0*/  LDS.128 R4, [UR25+0x130] ;  /* 0x00013019ff047984 */ /* 0x000ea20008000c00 */
[----:B------:R-:W-:Y:S01]  /*45f0*/  UISETP.GE.AND UP0, UPT, UR39, 0x1, UPT ;  /* 0x000000012700788c */ /* 0x000fe2000bf06270 */
[----:B------:R-:W-:Y:S01]  /*4600*/  @!PT LDS RZ, [RZ] ;  /* 0x00000000fffff984 */ /* 0x000fe20000000800 */
[----:B------:R-:W-:Y:S01]  /*4610*/  @!PT LDS RZ, [RZ] ;  /* 0x00000000fffff984 */ /* 0x000fe20000000800 */
[----:B------:R-:W-:Y:S01]  /*4620*/  @!PT LDS RZ, [RZ] ;  /* 0x00000000fffff984 */ /* 0x000fe20000000800 */
[----:B------:R-:W-:Y:S01]  /*4630*/  @!PT LDS RZ, [RZ] ;  /* 0x00000000fffff984 */ /* 0x000fe20000000800 */
[----:B------:R3:W-:Y:S06]  /*4640*/  MEMBAR.ALL.CTA ;  /* 0x0000000000007992 */ /* 0x0007ec0000008000 */
[----:B---3--:R-:W3:Y:S02]  /*4650*/  FENCE.VIEW.ASYNC.S ;  /* 0x00000000000073c6 */ /* 0x008ee40000000000 */
[----:B---3--:R-:W-:Y:S01]  /*4660*/  SYNCS.ARRIVE.TRANS64.RED.A1T0 RZ, [UR45], RZ ;  /* 0x000000ffffff79a7 */ /* 0x008fe2000810042d */
[----:B--2---:R-:W-:Y:S11]  /*4670*/  LOP3.LUT P0, RZ, R6, 0x1, RZ, 0xc0, !PT ;  /* 0x0000000106ff7812 */ /* 0x004ff6000780c0ff */
[----:B------:R-:W-:Y:S02]  /*4680*/  @!UPT UIADD3 URZ, UPT, UPT, URZ, URZ, URZ ;  /* 0x000000fffffff290 */ /* 0x000fe4000fffe0ff */
[----:B------:R-:W-:Y:S01]  /*4690*/  VOTEU.ANY UP2, P0 ;  /* 0x0000000000ff7886 */ /* 0x000fe20000040100 */
[----:B------:R-:W-:Y:S11]  /*46a0*/  PLOP3.LUT P0, PT, PT, PT, UP2, 0x80, 0x8 ;  /* 0x000000000008781c */ /* 0x000ff60003f0f028 */
[----:B------:R-:W-:Y:S02]  /*46b0*/  @!UPT UIADD3 URZ, UPT, UPT, URZ, URZ, URZ ;  /* 0x000000fffffff290 */ /* 0x000fe4000fffe0ff */
[----:B-1----:R-:W-:Y:S02]  /*46c0*/  @P0 MOV R3, R4 ;  /* 0x0000000400030202 */ /* 0x002fe40000000f00 */
[----:B------:R-:W-:Y:S02]  /*46d0*/  @P0 LOP3.LUT R0, R5, 0xffff, RZ, 0xc0, !PT ;  /* 0x0000ffff05000812 */ /* 0x000fe400078ec0ff */
[----:B------:R-:W-:Y:S02]  /*46e0*/  @P0 R2UR UR5, R3 ;  /* 0x00000000030502ca */ /* 0x000fe400000e0000 */
[----:B------:R-:W-:Y:S11]  /*46f0*/  @P0 R2UR UR4, R0 ;  /* 0x00000000000402ca */ /* 0x000ff600000e0000 */
[----:B------:R-:W-:Y:S02]  /*4700*/  @UP2 UMOV UR15, UR5 ;  /* 0x00000005000f2c82 */ /* 0x000fe40008000000 */
[----:B------:R-:W-:Y:S01]  /*4710*/  @UP2 UMOV UR14, UR4 ;  /* 0x00000004000e2c82 */ /* 0x000fe20008000000 */
[----:B------:R-:W-:Y:S05]  /*4720*/  BRA.U !UP0, `(.L_x_70) ;  /* 0x0000000108c07547 */ /* 0x000fea000b800000 */
[----:B------:R-:W-:Y:S02]  /*4730*/  UIMAD.WIDE.U32 UR8, UR14, UR43, URZ ;  /* 0x0000002b0e0872a5 */ /* 0x000fe4000f8e00ff */
[----:B------:R-:W-:Y:S02]  /*4740*/  UP2UR UR16, UPR, URZ, 0x4 ;  /* 0x00000004ff107883 */ /* 0x000fe40008000000 */
[----:B------:R-:W-:Y:S02]  /*4750*/  UISETP.NE.AND UP2, UPT, UR42, 0x1, UPT ;  /* 0x000000012a00788c */ /* 0x000fe4000bf45270 */
[----:B------:R-:W-:Y:S02]  /*4760*/  UIMAD.WIDE.U32 UR10, UR15, UR40, URZ ;  /* 0x000000280f0a72a5 */ /* 0x000fe4000f8e00ff */
[----:B------:R-:W-:Y:S02]  /*4770*/  USEL UR4, UR31, UR36, !UP2 ;  /* 0x000000241f047287 */ /* 0x000fe4000d000000 */
[----:B------:R-:W-:Y:S02]  /*4780*/  UISETP.NE.AND UP0, UPT, UR24, 0x1, UPT ;  /* 0x000000011800788c */ /* 0x000fe4000bf05270 */
[----:B------:R-:W-:Y:S02]  /*4790*/  UP2UR UR20, UPR, URZ, 0x2 ;  /* 0x00000002ff147883 */ /* 0x000fe40008000000 */
[----:B------:R-:W-:Y:S02]  /*47a0*/  UISETP.NE.AND UP1, UPT, UR39, 0x1, UPT ;  /* 0x000000012700788c */ /* 0x000fe4000bf25270 */
[----:B------:R-:W-:Y:S02]  /*47b0*/  UIMAD.WIDE.U32 UR12, UR4, UR22, URZ ;  /* 0x00000016040c72a5 */ /* 0x000fe4000f8e00ff */
[----:B------:R-:W-:Y:S01]  /*47c0*/  USEL UR7, UR34, UR37, !UP0 ;  /* 0x0000002522077287 */ /* 0x000fe2000c000000 */
[----:B------:R-:W-:Y:S02]  /*47d0*/  UMOV UR5, UR9 ;  /* 0x0000000900057c82 */ /* 0x000fe40008000000 */
[----:B------:R-:W-:Y:S02]  /*47e0*/  USHF.R.U32.HI UR6, URZ, UR51, UR5 ;  /* 0x00000033ff067299 */ /* 0x000fe40008011605 */
[----:B------:R-:W-:Y:S02]  /*47f0*/  UIMAD.WIDE.U32 UR18, UR7, UR22, URZ ;  /* 0x00000016071272a5 */ /* 0x000fe4000f8e00ff */
[----:B------:R-:W-:Y:S02]  /*4800*/  USEL UR6, UR14, UR6, !UP2 ;  /* 0x000000060e067287 */ /* 0x000fe4000d000000 */
[----:B------:R-:W-:Y:S01]  /*4810*/  UISETP.NE.AND UP2, UPT, UR16, URZ, UPT ;  /* 0x000000ff1000728c */ /* 0x000fe2000bf45270 */
[----:B------:R-:W-:Y:S01]  /*4820*/  UMOV UR5, UR11 ;  /* 0x0000000b00057c82 */ /* 0x000fe20008000000 */
[----:B------:R-:W-:Y:S02]  /*4830*/  UIMAD.WIDE.U32 UR10, UR6, UR22, URZ ;  /* 0x00000016060a72a5 */ /* 0x000fe4000f8e00ff */
[----:B------:R-:W-:Y:S03]  /*4840*/  USHF.R.U32.HI UR8, URZ, UR41, UR5 ;  /* 0x00000029ff087299 */ /* 0x000fe60008011605 */
[----:B------:R-:W-:Y:S02]  /*4850*/  UMOV UR5, UR13 ;  /* 0x0000000d00057c82 */ /* 0x000fe40008000000 */
[----:B------:R-:W-:Y:S03]  /*4860*/  @UP1 USHF.R.U32.HI UR4, URZ, UR23, UR5 ;  /* 0x00000017ff041299 */ /* 0x000fe60008011605 */
[----:B------:R-:W-:Y:S01]  /*4870*/  UMOV UR5, UR19 ;  /* 0x0000001300057c82 */ /* 0x000fe20008000000 */
[----:B------:R-:W-:Y:S02]  /*4880*/  UIMAD UR4, UR39, UR4, URZ ;  /* 0x00000004270472a4 */ /* 0x000fe4000f8e02ff */
[----:B------:R-:W-:Y:S02]  /*4890*/  @UP1 USHF.R.U32.HI UR7, URZ, UR23, UR5 ;  /* 0x00000017ff071299 */ /* 0x000fe40008011605 */
[----:B------:R-:W-:Y:S02]  /*48a0*/  USEL UR5, UR15, UR8, !UP0 ;  /* 0x000000080f057287 */ /* 0x000fe4000c000000 */
[----:B------:R-:W-:Y:S02]  /*48b0*/  UIMAD UR8, UR39, UR7, URZ ;  /* 0x00000007270872a4 */ /* 0x000fe4000f8e02ff */
[----:B------:R-:W-:Y:S03]  /*48c0*/  UISETP.GE.AND UP0, UPT, UR6, UR4, UPT ;  /* 0x000000040600728c */ /* 0x000fe6000bf06270 */
[----:B------:R-:W-:Y:S01]  /*48d0*/  UMOV UR4, UR11 ;  /* 0x0000000b00047c82 */ /* 0x000fe20008000000 */
[----:B------:R-:W-:Y:S02]  /*48e0*/  UISETP.GE.OR UP0, UPT, UR5, UR8, UP0 ;  /* 0x000000080500728c */ /* 0x000fe40008706670 */
[----:B------:R-:W-:Y:S02]  /*48f0*/  USHF.R.U32.HI UR4, URZ, UR23, UR4 ;  /* 0x00000017ff047299 */ /* 0x000fe40008011604 */
[----:B------:R-:W-:Y:S02]  /*4900*/  UIMAD.WIDE.U32 UR8, UR5, UR22, URZ ;  /* 0x00000016050872a5 */ /* 0x000fe4000f8e00ff */
[----:B------:R-:W-:Y:S04]  /*4910*/  USEL UR10, UR6, UR4, !UP1 ;  /* 0x00000004060a7287 */ /* 0x000fe8000c800000 */
[----:B------:R-:W-:Y:S01]  /*4920*/  UIADD3 UR11, UPT, UPT, -UR10, URZ, URZ ;  /* 0x000000ff0a0b7290 */ /* 0x000fe2000fffe1ff */
[----:B------:R-:W-:Y:S02]  /*4930*/  @!UP0 UMOV UR4, UR9 ;  /* 0x0000000900048c82 */ /* 0x000fe40008000000 */
[----:B------:R-:W-:Y:S02]  /*4940*/  @!UP0 USHF.R.U32.HI UR4, URZ, UR23, UR4 ;  /* 0x00000017ff048299 */ /* 0x000fe40008011604 */
[----:B------:R-:W-:Y:S02]  /*4950*/  UIMAD UR8, UR39, UR11, UR6 ;  /* 0x0000000b270872a4 */ /* 0x000fe4000f8e0206 */
[----:B------:R-:W-:Y:S02]  /*4960*/  @!UP0 USEL UR4, UR5, UR4, !UP1 ;  /* 0x0000000405048287 */ /* 0x000fe4000c800000 */
[----:B------:R-:W-:Y:S02]  /*4970*/  UISETP.NE.AND UP1, UPT, UR20, URZ, UPT ;  /* 0x000000ff1400728c */ /* 0x000fe4000bf25270 */
[----:B------:R-:W-:Y:S02]  /*4980*/  @!UP0 UIMAD UR8, UR7, UR8, UR4 ;  /* 0x00000008070882a4 */ /* 0x000fe4000f8e0204 */
[----:B------:R-:W-:Y:S02]  /*4990*/  @!UP0 UIADD3 UR9, UPT, UPT, UR10, -UR4, URZ ;  /* 0x800000040a098290 */ /* 0x000fe4000fffe0ff */
[----:B------:R-:W-:Y:S02]  /*49a0*/  UIADD3 UR4, UPT, UPT, -UR5, URZ, URZ ;  /* 0x000000ff05047290 */ /* 0x000fe4000fffe1ff */
[----:B------:R-:W-:Y:S02]  /*49b0*/  UIADD3 UR7, UPT, UPT, -UR6, URZ, URZ ;  /* 0x000000ff06077290 */ /* 0x000fe4000fffe1ff */
[----:B------:R-:W-:Y:S02]  /*49c0*/  @!UP0 UIMAD UR6, UR9, UR39, UR5 ;  /* 0x00000027090682a4 */ /* 0x000fe4000f8e0205 */
[----:B------:R-:W-:Y:S02]  /*49d0*/  UIMAD UR15, UR24, UR4, UR15 ;  /* 0x00000004180f72a4 */ /* 0x000fe4000f8e020f */
[----:B------:R-:W-:Y:S01]  /*49e0*/  UIMAD UR14, UR42, UR7, UR14 ;  /* 0x000000072a0e72a4 */ /* 0x000fe2000f8e020e */
[----:B------:R-:W-:Y:S02]  /*49f0*/  @!UP0 UMOV UR5, UR8 ;  /* 0x0000000800058c82 */ /* 0x000fe40008000000 */
[----:B------:R-:W-:Y:S02]  /*4a00*/  UIMAD UR15, UR5, UR24, UR15 ;  /* 0x00000018050f72a4 */ /* 0x000fe4000f8e020f */
[----:B------:R-:W-:Y:S11]  /*4a10*/  UIMAD UR14, UR6, UR42, UR14 ;  /* 0x0000002a060e72a4 */ /* 0x000ff6000f8e020e */
[----:B------:R-:W-:Y:S01]  /*4a20*/  @!UPT UIADD3 URZ, UPT, UPT, URZ, URZ, URZ ;  /* 0x000000fffffff290 */ /* 0x000fe2000fffe0ff */
.L_x_70:
[----:B------:R-:W1:Y:S01]  /*4a30*/  @!UP3 LDCU.128 UR8, c[0x0][0xb10] ;  /* 0x00016200ff08b7ac */ /* 0x000e620008000c00 */
[----:B------:R-:W-:Y:S04]  /*4a40*/  MOV R0, UR26 ;  /* 0x0000001a00007c02 */ /* 0x000fe80008000f00 */
[----:B------:R-:W-:Y:S01]  /*4a50*/  IABS R0, R0 ;  /* 0x0000000000007213 */ /* 0x000fe20000000000 */
[----:B------:R-:W2:Y:S01]  /*4a60*/  @!UP3 LDCU UR5, c[0x0][0xb0c] ;  /* 0x00016180ff05b7ac */ /* 0x000ea20008000800 */
[----:B-1----:R-:W-:Y:S07]  /*4a70*/  UIMAD.WIDE.U32 UR6, UR15, UR8, URZ ;  /* 0x000000080f0672a5 */ /* 0x002fee000f8e00ff */
[----:B------:R-:W-:Y:S01]  /*4a80*/  @!UP3 UMOV UR4, UR7 ;  /* 0x000000070004bc82 */ /* 0x000fe20008000000 */
[----:B--2---:R-:W-:Y:S02]  /*4a90*/  @!UP3 UISETP.NE.AND UP0, UPT, UR5, 0x1, UPT ;  /* 0x000000010500b88c */ /* 0x004fe4000bf05270 */
[----:B------:R-:W-:Y:S02]  /*4aa0*/  @!UP3 USHF.R.U32.HI UR4, URZ, UR9, UR4 ;  /* 0x00000009ff04b299 */ /* 0x000fe40008011604 */
[----:B------:R-:W-:Y:S02]  /*4ab0*/  UIMAD.WIDE.U32 UR6, UR14, UR11, URZ ;  /* 0x0000000b0e0672a5 */ /* 0x000fe4000f8e00ff */
[----:B------:R-:W-:Y:S02]  /*4ac0*/  @!UP3 USEL UR8, UR15, UR4, !UP0 ;  /* 0x000000040f08b287 */ /* 0x000fe4000c000000 */
[----:B------:R-:W-:Y:S03]  /*4ad0*/  @!UP3 UISETP.NE.AND UP0, UPT, UR10, 0x1, UPT ;  /* 0x000000010a00b88c */ /* 0x000fe6000bf05270 */
[----:B------:R-:W-:Y:S02]  /*4ae0*/  @!UP3 UMOV UR6, UR7 ;  /* 0x000000070006bc82 */ /* 0x000fe40008000000 */
[----:B------:R-:W1:Y:S02]  /*4af0*/  @!UP3 LDCU UR4, c[0x0][0xb20] ;  /* 0x00016400ff04b7ac */ /* 0x000e640008000800 */
[----:B-1----:R-:W-:Y:S04]  /*4b00*/  @!UP3 USHF.R.U32.HI UR6, URZ, UR4, UR6 ;  /* 0x00000004ff06b299 */ /* 0x002fe80008011606 */
[----:B------:R-:W-:Y:S04]  /*4b10*/  @!UP3 USEL UR6, UR14, UR6, !UP0 ;  /* 0x000000060e06b287 */ /* 0x000fe8000c000000 */
[----:B------:R-:W-:Y:S02]  /*4b20*/  @!UP3 UIADD3 UR4, UPT, UPT, -UR8, UR6, URZ ;  /* 0x000000060804b290 */ /* 0x000fe4000fffe1ff */
[----:B------:R-:W-:Y:S02]  /*4b30*/  @!UP3 UIADD3 UR6, UPT, UPT, UR8, -UR6, URZ ;  /* 0x800000060806b290 */ /* 0x000fe4000fffe0ff */
[----:B------:R-:W-:Y:S02]  /*4b40*/  @!UP3 UIMAD UR15, UR4, UR5, UR15 ;  /* 0x00000005040fb2a4 */ /* 0x000fe4000f8e020f */
[----:B------:R-:W-:Y:S01]  /*4b50*/  @!UP3 UIMAD UR14, UR6, UR10, UR14 ;  /* 0x0000000a060eb2a4 */ /* 0x000fe2000f8e020e */
[----:B------:R-:W-:Y:S11]  /*4b60*/  BRA.U UP4, `(.L_x_71) ;  /* 0x0000000104107547 */ /* 0x000ff6000b800000 */
[----:B------:R-:W-:Y:S04]  /*4b70*/  MOV R3, UR49 ;  /* 0x0000003100037c02 */ /* 0x000fe80008000f00 */
[----:B------:R-:W-:Y:S04]  /*4b80*/  SHF.L.U32 R12, R3, 0x1f, RZ ;  /* 0x0000001f030c7819 */ /* 0x000fe800000006ff */
[----:B------:R-:W1:Y:S02]  /*4b90*/  SYNCS.PHASECHK.TRANS64.TRYWAIT P1, [UR25+0xe8], R12 ;  /* 0x0000e80cff0075a7 */ /* 0x000e640008021119 */
[----:B-1----:R-:W-:Y:S05]  /*4ba0*/  @!P1 BRA `(.L_x_72) ;  /* 0x0000005000909947 */ /* 0x002fea0003800000 */
.L_x_71:
[----:B------:R-:W-:Y:S01]  /*4bb0*/  UISETP.NE.AND UP4, UPT, UR27, URZ, UPT ;  /* 0x000000ff1b00728c */ /* 0x000fe2000bf85270 */
[----:B------:R-:W-:Y:S01]  /*4bc0*/  R2UR UR4, R0 ;  /* 0x00000000000472ca */ /* 0x000fe200000e0000 */
[----:B------:R-:W-:Y:S01]  /*4bd0*/  USHF.L.U32 UR19, UR30, 0x7, URZ ;  /* 0x000000071e137899 */ /* 0x000fe200080006ff */
[----:B------:R-:W-:Y:S05]  /*4be0*/  IMAD.U32 R0, RZ, RZ, UR29 ;  /* 0x0000001dff007e24 */ /* 0x000fea000f8e00ff */
[----:B------:R-:W-:Y:S04]  /*4bf0*/  IABS R9, R0 ;  /* 0x0000000000097213 */ /* 0x000fe80000000000 */
[----:B------:R-:W2:Y:S02]  /*4c00*/  I2F.RP R16, R9 ;  /* 0x0000000900107306 */ /* 0x000ea40000209400 */
[----:B------:R-:W-:Y:S07]  /*4c10*/  UIMAD.WIDE.U32 UR6, UR35, UR4, URZ ;  /* 0x00000004230672a5 */ /* 0x000fee000f8e00ff */
[----:B------:R-:W-:Y:S02]  /*4c20*/  UMOV UR20, UR7 ;  /* 0x0000000700147c82 */ /* 0x000fe40008000000 */
[----:B------:R-:W-:Y:S04]  /*4c30*/  UIMAD UR4, UR20, UR46, UR4 ;  /* 0x0000002e140472a4 */ /* 0x000fe8000f8e0204 */
[----:B------:R-:W-:Y:S01]  /*4c40*/  UISETP.GT.U32.AND UP0, UPT, UR28, UR4, UPT ;  /* 0x000000041c00728c */ /* 0x000fe2000bf04070 */
[----:B--2---:R-:W2:Y:S10]  /*4c50*/  MUFU.RCP R0, R16 ;  /* 0x0000001000007308 */ /* 0x004eb40000001000 */
[----:B------:R-:W-:Y:S02]  /*4c60*/  @!UP0 UIADD3 UR4, UPT, UPT, UR4, -UR28, URZ ;  /* 0x8000001c04048290 */ /* 0x000fe4000fffe0ff */
[----:B------:R-:W-:Y:S02]  /*4c70*/  @!UP0 UIADD3 UR20, UPT, UPT, UR20, 0x1, URZ ;  /* 0x0000000114148890 */ /* 0x000fe4000fffe0ff */
[----:B------:R-:W-:Y:S02]  /*4c80*/  UISETP.GE.U32.AND UP0, UPT, UR4, UR28, UPT ;  /* 0x0000001c0400728c */ /* 0x000fe4000bf06070 */
[----:B------:R-:W-:Y:S01]  /*4c90*/  ULOP3.LUT UR4, UR26, UR27, URZ, 0x3c, !UPT ;  /* 0x0000001b1a047292 */ /* 0x000fe2000f8e3cff */
[----:B--2---:R-:W-:Y:S04]  /*4ca0*/  VIADD R11, R0, 0xffffffe ;  /* 0x0ffffffe000b7836 */ /* 0x004fe80000000000 */
[----:B------:R-:W1:Y:S04]  /*4cb0*/  F2I.FTZ.U32.TRUNC.NTZ R13, R11 ;  /* 0x0000000b000d7305 */ /* 0x000e68000021f000 */
[----:B------:R-:W-:Y:S02]  /*4cc0*/  @UP0 UIADD3 UR20, UPT, UPT, UR20, 0x1, URZ ;  /* 0x0000000114140890 */ /* 0x000fe4000fffe0ff */
[----:B------:R-:W-:Y:S01]  /*4cd0*/  UISETP.GE.AND UP0, UPT, UR4, URZ, UPT ;  /* 0x000000ff0400728c */ /* 0x000fe2000bf06270 */
[--C-:B-1----:R-:W-:Y:S10]  /*4ce0*/  IMAD.MOV R12, RZ, RZ, -R13.reuse ;  /* 0x000000ffff0c7224 */ /* 0x102ff400078e0a0d */
[----:B------:R-:W-:Y:S02]  /*4cf0*/  @!UP0 UIADD3 UR20, UPT, UPT, -UR20, URZ, URZ ;  /* 0x000000ff14148290 */ /* 0x000fe4000fffe1ff */
[----:B------:R-:W-:Y:S01]  /*4d00*/  @!UP4 ULOP3.LUT UR20, URZ, UR27, URZ, 0x33, !UPT ;  /* 0x0000001bff14c292 */ /* 0x000fe2000f8e33ff */
[----:B------:R-:W-:Y:S01]  /*4d10*/  IMAD R3, R12, R9, RZ ;  /* 0x000000090c037224 */ /* 0x000fe200078e02ff */
[----:B------:R-:W-:Y:S01]  /*4d20*/  UISETP.NE.AND UP4, UPT, UR29, URZ, UPT ;  /* 0x000000ff1d00728c */ /* 0x000fe2000bf85270 */
[----:B------:R-:W-:Y:S01]  /*4d30*/  IMAD.MOV.U32 R12, RZ, RZ, RZ ;  /* 0x000000ffff0c7224 */ /* 0x000fe200078e00ff */
[----:B------:R-:W-:Y:S02]  /*4d40*/  ULOP3.LUT UR4, UR20, UR29, URZ, 0x3c, !UPT ;  /* 0x0000001d14047292 */ /* 0x000fe4000f8e3cff */
[----:B------:R-:W-:Y:S01]  /*4d50*/  MOV R0, UR20 ;  /* 0x0000001400007c02 */ /* 0x000fe20008000f00 */
[----:B------:R-:W-:Y:S01]  /*4d60*/  IMAD.HI.U32 R13, R13, R3, R12 ;  /* 0x000000030d0d7227 */ /* 0x000fe200078e000c */
[----:B------:R-:W-:Y:S02]  /*4d70*/  UISETP.GE.AND UP0, UPT, UR4, URZ, UPT ;  /* 0x000000ff0400728c */ /* 0x000fe4000bf06270 */
[----:B------:R-:W-:Y:S01]  /*4d80*/  IABS R0, R0 ;  /* 0x0000000000007213 */ /* 0x000fe20000000000 */
[----:B------:R-:W-:Y:S04]  /*4d90*/  UIADD3 UR4, UPT, UPT, -UR20, URZ, URZ ;  /* 0x000000ff14047290 */ /* 0x000fe8000fffe1ff */
[----:B------:R-:W-:Y:S01]  /*4da0*/  IMAD.HI.U32 R13, R13, R0, RZ ;  /* 0x000000000d0d7227 */ /* 0x000fe200078e00ff */
[----:B------:R-:W-:Y:S03]  /*4db0*/  UIMAD UR4, UR27, UR4, UR26 ;  /* 0x000000041b0472a4 */ /* 0x000fe6000f8e021a */
[----:B------:R-:W-:Y:S01]  /*4dc0*/  IMAD.MOV R3, RZ, RZ, -R13 ;  /* 0x000000ffff037224 */ /* 0x000fe200078e0a0d */
[----:B------:R-:W-:Y:S03]  /*4dd0*/  USHF.L.U32 UR18, UR4, 0x7, URZ ;  /* 0x0000000704127899 */ /* 0x000fe600080006ff */
[C---:B------:R-:W-:Y:S05]  /*4de0*/  IMAD R0, R9.reuse, R3, R0 ;  /* 0x0000000309007224 */ /* 0x040fea00078e0200 */
[----:B------:R-:W-:Y:S11]  /*4df0*/  ISETP.GT.U32.AND P1, PT, R9, R0, PT ;  /* 0x000000000900720c */ /* 0x000ff60003f24070 */
[----:B------:R-:W-:Y:S02]  /*4e00*/  @!UPT UIADD3 URZ, UPT, UPT, URZ, URZ, URZ ;  /* 0x000000fffffff290 */ /* 0x000fe4000fffe0ff */
[-C--:B------:R-:W-:Y:S01]  /*4e10*/  @!P1 IADD3 R0, PT, PT, R0, -R9.reuse, RZ ;  /* 0x8000000900009210 */ /* 0x080fe20007ffe0ff */
[----:B------:R-:W-:Y:S01]  /*4e20*/  @!P1 VIADD R13, R13, 0x1 ;  /* 0x000000010d0d9836 */ /* 0x000fe20000000000 */
[----:B------:R-:W-:Y:S02]  /*4e30*/  ISETP.NE.U32.AND P1, PT, RZ, UR32, PT ;  /* 0x00000020ff007c0c */ /* 0x000fe4000bf25070 */
[----:B------:R-:W-:Y:S02]  /*4e40*/  ISETP.GE.U32.AND P2, PT, R0, R9, PT ;  /* 0x000000090000720c */ /* 0x000fe40003f46070 */
[----:B------:R-:W-:Y:S02]  /*4e50*/  ISETP.NE.AND.EX P1, PT, RZ, UR33, PT, P1 ;  /* 0x00000021ff007c0c */ /* 0x000fe4000bf25310 */
[----:B------:R-:W-:Y:S09]  /*4e60*/  SHF.L.U32 R9, R10, 0x1f, RZ ;  /* 0x0000001f0a097819 */ /* 0x000ff200000006ff */
[----:B------:R-:W-:Y:S04]  /*4e70*/  @P2 IADD3 R13, PT, PT, R13, 0x1, RZ ;  /* 0x000000010d0d2810 */ /* 0x000fe80007ffe0ff */
[----:B------:R-:W-:Y:S11]  /*4e80*/  R2UR UR21, R13 ;  /* 0x000000000d1572ca */ /* 0x000ff600000e0000 */
[----:B------:R-:W-:Y:S02]  /*4e90*/  @!UPT UIADD3 URZ, UPT, UPT, URZ, URZ, URZ ;  /* 0x000000fffffff290 */ /* 0x000fe4000fffe0ff */
[----:B------:R-:W-:Y:S02]  /*4ea0*/  @!UP0 UIADD3 UR21, UPT, UPT, -UR21, URZ, URZ ;  /* 0x000000ff15158290 */ /* 0x000fe4000fffe1ff */
[----:B------:R-:W-:Y:S04]  /*4eb0*/  @!UP4 ULOP3.LUT UR21, URZ, UR29, URZ, 0x33, !UPT ;  /* 0x0000001dff15c292 */ /* 0x000fe8000f8e33ff */
[----:B------:R-:W-:Y:S04]  /*4ec0*/  UIADD3 UR5, UPT, UPT, -UR21, URZ, URZ ;  /* 0x000000ff15057290 */ /* 0x000fe8000fffe1ff */
[----:B------:R-:W-:Y:S01]  /*4ed0*/  UIMAD UR20, UR29, UR5, UR20 ;  /* 0x000000051d1472a4 */ /* 0x000fe2000f8e0214 */
[----:B------:R-:W-:Y:S11]  /*4ee0*/  BRA.U !UP6, `(.L_x_73) ;  /* 0x000000010e387547 */ /* 0x000ff6000b800000 */
[----:B------:R-:W-:Y:S01]  /*4ef0*/  UPLOP3.LUT UP1, UPT, UPT, UPT, UP5, 0x80, 0x8 ;  /* 0x000000000008789c */ /* 0x000fe20003f2f050 */
[----:B------:R-:W-:Y:S01]  /*4f00*/  HFMA2 R0, -RZ, RZ, 0, 5.9604644775390625e-08 ;  /* 0x00000001ff007431 */ /* 0x000fe200000001ff */
[----:B------:R-:W1:Y:S01]  /*4f10*/  LDCU.64 UR8, c[0x0][0x358] ;  /* 0x00006b00ff0877ac */ /* 0x000e620008000a00 */
[----:B------:R-:W-:Y:S03]  /*4f20*/  IMAD.MOV.U32 R169, RZ, RZ, 0x1 ;  /* 0x00000001ffa97424 */ /* 0x000fe600078e00ff */
[----:B------:R-:W-:Y:S05]  /*4f30*/  PLOP3.LUT P2, PT, PT, PT, UP1, 0x80, 0x8 ;  /* 0x000000000008781c */ /* 0x000fea0003f4f018 */
[----:B------:R-:W2:Y:S01]  /*4f40*/  @UP1 LDCU.64 UR4, c[0x0][0x888] ;  /* 0x00011100ff0417ac */ /* 0x000ea20008000a00 */
[----:B------:R-:W-:Y:S07]  /*4f50*/  @UP1 UIMAD UR6, UR50, UR32, URZ ;  /* 0x00000020320612a4 */ /* 0x000fee000f8e02ff */
[----:B------:R-:W-:Y:S01]  /*4f60*/  @!P2 PRMT R169, R0, 0x7610, R169 ;  /* 0x0000761000a9a816 */ /* 0x000fe200000000a9 */
[----:B--2---:R-:W-:Y:S06]  /*4f70*/  @UP1 UIMAD.WIDE UR4, UR6, 0x4, UR4 ;  /* 0x00000004060418a5 */ /* 0x004fec000f8e0204 */
[----:B------:R-:W-:Y:S01]  /*4f80*/  IMAD.U32 R12, RZ, RZ, UR4 ;  /* 0x00000004ff0c7e24 */ /* 0x000fe2000f8e00ff */
[----:B------:R-:W-:Y:S04]  /*4f90*/  MOV R13, UR5 ;  /* 0x00000005000d7c02 */ /* 0x000fe80008000f00 */
[----:B------:R-:W2:Y:S01]  /*4fa0*/  @!UP1 LDCU UR4, c[0x0][0x880] ;  /* 0x00011000ff0497ac */ /* 0x000ea20008000800 */
[----:B-1---5:R1:W5:Y:S02]  /*4fb0*/  @P2 LDG.E R73, desc[UR8][R12.64] ;  /* 0x000000080c492981 */ /* 0x022364000c1e1900 */
[----:B-12---:R-:W-:Y:S07]  /*4fc0*/  @!P2 IMAD.U32 R73, RZ, RZ, UR4 ;  /* 0x00000004ff49ae24 */ /* 0x006fee000f8e00ff */
.L_x_73:
[----:B-----5:R-:W-:Y:S01]  /*4fd0*/  @!P1 FSETP.EQ.AND P3, PT, R73, RZ, PT ;  /* 0x000000ff4900920b */ /* 0x020fe20003f62000 */
[----:B------:R-:W-:Y:S01]  /*4fe0*/  @!UPT UIADD3 URZ, UPT, UPT, URZ, URZ, URZ ;  /* 0x000000fffffff290 */ /* 0x000fe2000fffe0ff */
[----:B------:R-:W-:Y:S11]  /*4ff0*/  @!P1 BRA `(.L_x_74) ;  /* 0x0000000000149947 */ /* 0x000ff60003800000 */
[----:B------:R-:W-:Y:S02]  /*5000*/  LOP3.LUT P1, RZ, R169, 0xff, RZ, 0xc0, !PT ;  /* 0x000000ffa9ff7812 */ /* 0x000fe4000782c0ff */
[----:B------:R-:W-:Y:S04]  /*5010*/  PLOP3.LUT P3, PT, PT, PT, UP1, 0x80, 0x8 ;  /* 0x000000000008781c */ /* 0x000fe80003f6f018 */
[----:B------:R-:W-:Y:S07]  /*5020*/  PLOP3.LUT P3, PT, P3, PT, PT, 0x8, 0x80 ;  /* 0x000000000080781c */ /* 0x000fee0001f6e170 */
[----:B------:R-:W-:Y:S11]  /*5030*/  @P1 FSETP.EQ.AND P3, PT, R73, RZ, PT ;  /* 0x000000ff4900120b */ /* 0x000ff60003f62000 */
[----:B------:R-:W-:Y:S02]  /*5040*/  @!UPT UIADD3 URZ, UPT, UPT, URZ, URZ, URZ ;  /* 0x000000fffffff290 */ /* 0x000fe4000fffe0ff */
.L_x_74:
[----:B------:R-:W1:Y:S01]  /*5050*/  SYNCS.PHASECHK.TRANS64.TRYWAIT P1, [UR25+0xd0], R9 ;  /* 0x0000d009ff0075a7 */ /* 0x000e620008021119 */
[----:B------:R-:W-:Y:S04]  /*5060*/  ELECT P2, URZ, PT ;  /* 0x0000000000ff782f */ /* 0x000fe80003840000 */
[----:B------:R-:W-:Y:S01]  /*5070*/  PLOP3.LUT P2, PT, P3, P2, PT, 0xf2, 0x2f ;  /* 0x00000000002f781c */ /* 0x000fe20001f45e72 */
[----:B------:R-:W-:Y:S01]  /*5080*/  @!UPT UIADD3 URZ, UPT, UPT, URZ, URZ, URZ ;  /* 0x000000fffffff290 */ /* 0x000fe2000fffe0ff */
[----:B-1----:R-:W-:Y:S11]  /*5090*/  @!P1 BRA `(.L_x_75) ;  /* 0x0000004c006c9947 */ /* 0x002ff60003800000 */
.L_x_150:
[----:B------:R-:W-:Y:S01]  /*50a0*/  @!P2 IADD3 R3, P1, PT, R14, 0x580, RZ ;  /* 0x000005800e03a810 */ /* 0x000fe20007f3e0ff */
[----:B------:R-:W-:Y:S01]  /*50b0*/  VOTEU.ALL UP0, P2 ;  /* 0x0000000000ff7886 */ /* 0x000fe20001000000 */
[----:B------:R-:W-:Y:S01]  /*50c0*/  UMOV UR6, 0x0 ;  /* 0x0000000000067882 */ /* 0x000fe20000000000 */
[----:B------:R-:W-:Y:S01]  /*50d0*/  UMOV UR7, 0x10000000 ;  /* 0x1000000000077882 */ /* 0x000fe20000000000 */
[----:B------:R-:W-:Y:S01]  /*50e0*/  @!P2 R2UR UR5, R3 ;  /* 0x000000000305a2ca */ /* 0x000fe200000e0000 */
[----:B-1----:R-:W-:Y:S01]  /*50f0*/  @!P2 IMAD.X R0, RZ, RZ, R15, P1 ;  /* 0x000000ffff00a224 */ /* 0x002fe200008e060f */
[----:B------:R-:W-:Y:S01]  /*5100*/  @!UP0 UIADD3 UR16, UPT, UPT, UR25, 0x200, URZ ;  /* 0x0000020019108890 */ /* 0x000fe2000fffe0ff */
[----:B------:R-:W-:Y:S01]  /*5110*/  @P0 SHF.R.U32.HI R4, RZ, 0x10, R5 ;  /* 0x00000010ff040819 */ /* 0x000fe20000011605 */
[----:B------:R-:W-:Y:S02]  /*5120*/  VOTEU.ALL UP0, P2 ;  /* 0x0000000000ff7886 */ /* 0x000fe40001000000 */
[----:B------:R-:W-:Y:S01]  /*5130*/  @!P2 R2UR UR4, R0 ;  /* 0x000000000004a2ca */ /* 0x000fe200000e0000 */
[----:B------:R-:W-:Y:S01]  /*5140*/  @!P2 IMAD.MOV.U32 R0, RZ, RZ, 0x2000 ;  /* 0x00002000ff00a424 */ /* 0x000fe200078e00ff */
[----:B------:R-:W-:Y:S05]  /*5150*/  @P0 R2UR UR50, R4 ;  /* 0x00000000043202ca */ /* 0x000fea00000e0000 */
[----:B------:R-:W-:Y:S06]  /*5160*/  IMAD.U32 R12, RZ, RZ, UR5 ;  /* 0x00000005ff0c7e24 */ /* 0x000fec000f8e00ff */
[----:B------:R-:W-:Y:S01]  /*5170*/  IMAD.U32 R13, RZ, RZ, UR4 ;  /* 0x00000004ff0d7e24 */ /* 0x000fe2000f8e00ff */
[----:B------:R-:W-:Y:S04]  /*5180*/  @!P2 R2UR UR4, R12 ;  /* 0x000000000c04a2ca */ /* 0x000fe800000e0000 */
[----:B------:R-:W-:Y:S11]  /*5190*/  @!P2 R2UR UR5, R13 ;  /* 0x000000000d05a2ca */ /* 0x000ff600000e0000 */
[----:B------:R-:W-:Y:S02]  /*51a0*/  @!UPT UIADD3 URZ, UPT, UPT, URZ, URZ, URZ ;  /* 0x000000fffffff290 */ /* 0x000fe4000fffe0ff */
[----:B------:R1:W-:Y:S01]  /*51b0*/  @!UP0 UTMALDG.4D [UR16], [UR4], desc[UR6] ;  /* 0x00000610040085b4 */ /* 0x0003e20008019000 */
[----:B------:R1:W-:Y:S01]  /*51c0*/  @!P2 SYNCS.ARRIVE.TRANS64.RED.A0TR RZ, [UR25+0xc0], R0 ;  /* 0x0000c000ffffa9a7 */ /* 0x0003e20008300419 */
[----:B------:R-:W-:Y:S01]  /*51d0*/  SYNCS.ARRIVE.TRANS64.RED.A1T0 RZ, [UR48], RZ ;  /* 0x000000ffffff79a7 */ /* 0x000fe20008100430 */
[----:B------:R-:W2:Y:S02]  /*51e0*/  SYNCS.PHASECHK.TRANS64.TRYWAIT P1, [UR25+0xd8], R9 ;  /* 0x0000d809ff0075a7 */ /* 0x000ea40008021119 */
[----:B-12---:R-:W-:Y:S05]  /*51f0*/  @!P1 BRA `(.L_x_76) ;  /* 0x0000004c002c9947 */ /* 0x006fea0003800000 */
.L_x_152:
[----:B------:R-:W-:Y:S01]  /*5200*/  @!P2 IADD3 R3, P0, PT, R14, 0x580, RZ ;  /* 0x000005800e03a810 */ /* 0x000fe20007f1e0ff */
[----:B------:R-:W-:Y:S01]  /*5210*/  VOTEU.ALL UP0, P2 ;  /* 0x0000000000ff7886 */ /* 0x000fe20001000000 */
[----:B------:R-:W-:Y:S01]  /*5220*/  UMOV UR6, 0x0 ;  /* 0x0000000000067882 */ /* 0x000fe20000000000 */
[----:B------:R-:W-:Y:S01]  /*5230*/  UMOV UR7, 0x10000000 ;  /* 0x1000000000077882 */ /* 0x000fe20000000000 */
[----:B------:R-:W-:Y:S01]  /*5240*/  @!P2 R2UR UR5, R3 ;  /* 0x000000000305a2ca */ /* 0x000fe200000e0000 */
[----:B-1----:R-:W-:Y:S01]  /*5250*/  @!P2 IMAD.X R0, RZ, RZ, R15, P0 ;  /* 0x000000ffff00a224 */ /* 0x002fe200000e060f */
[----:B------:R-:W-:Y:S01]  /*5260*/  @!UP0 UIADD3 UR10, UPT, UPT, UR18, 0x40, URZ ;  /* 0x00000040120a8890 */ /* 0x000fe2000fffe0ff */
[----:B------:R-:W-:Y:S01]  /*5270*/  LOP3.LUT R10, R10, 0x1, RZ, 0x3c, !PT ;  /* 0x000000010a0a7812 */ /* 0x000fe200078e3cff */
[----:B------:R-:W-:Y:S01]  /*5280*/  @!UP0 UIADD3 UR8, UPT, UPT, UR25, 0x2200, URZ ;  /* 0x0000220019088890 */ /* 0x000fe2000fffe0ff */
[----:B------:R-:W-:Y:S01]  /*5290*/  LOP3.LUT R8, R8, 0x1, RZ, 0x3c, !PT ;  /* 0x0000000108087812 */ /* 0x000fe200078e3cff */
[----:B------:R-:W-:Y:S01]  /*52a0*/  @!UP0 UIADD3 UR9, UPT, UPT, UR25, 0xc8, URZ ;  /* 0x000000c819098890 */ /* 0x000fe2000fffe0ff */
[----:B------:R-:W-:Y:S01]  /*52b0*/  @!P2 R2UR UR4, R0 ;  /* 0x000000000004a2ca */ /* 0x000fe200000e0000 */
[----:B------:R-:W-:Y:S01]  /*52c0*/  VOTEU.ALL UP0, P2 ;  /* 0x0000000000ff7886 */ /* 0x000fe20001000000 */
[----:B------:R-:W-:Y:S01]  /*52d0*/  UMOV UR11, UR19 ;  /* 0x00000013000b7c82 */ /* 0x000fe20008000000 */
[----:B------:R-:W-:Y:S01]  /*52e0*/  UMOV UR12, UR20 ;  /* 0x00000014000c7c82 */ /* 0x000fe20008000000 */
[----:B------:R-:W-:Y:S01]  /*52f0*/  UMOV UR13, UR21 ;  /* 0x00000015000d7c82 */ /* 0x000fe20008000000 */
[----:B------:R-:W-:Y:S01]  /*5300*/  UIADD3 UR26, UPT, UPT, UR14, UR44, URZ ;  /* 0x0000002c0e1a7290 */ /* 0x000fe2000fffe0ff */
[----:B------:R-:W-:Y:S01]  /*5310*/  IMAD.U32 R4, RZ, RZ, UR5 ;  /* 0x00000005ff047e24 */ /* 0x000fe2000f8e00ff */
[----:B------:R-:W-:Y:S02]  /*5320*/  UIADD3 UR30, UPT, UPT, UR15, UR38, URZ ;  /* 0x000000260f1e7290 */ /* 0x000fe4000fffe0ff */
[----:B------:R-:W-:Y:S04]  /*5330*/  UPLOP3.LUT UP4, UPT, UPT, UPT, UPT, 0x80, 0x8 ;  /* 0x000000000008789c */ /* 0x000fe80003f8f070 */
[----:B------:R-:W-:Y:S01]  /*5340*/  IMAD.U32 R5, RZ, RZ, UR4 ;  /* 0x00000004ff057e24 */ /* 0x000fe2000f8e00ff */
[----:B------:R-:W-:Y:S04]  /*5350*/  @!P2 R2UR UR4, R4 ;  /* 0x000000000404a2ca */ /* 0x000fe800000e0000 */
[----:B------:R-:W-:Y:S11]  /*5360*/  @!P2 R2UR UR5, R5 ;  /* 0x000000000505a2ca */ /* 0x000ff600000e0000 */
[----:B------:R-:W-:Y:S02]  /*5370*/  @!UPT UIADD3 URZ, UPT, UPT, URZ, URZ, URZ ;  /* 0x000000fffffff290 */ /* 0x000fe4000fffe0ff */
[----:B------:R1:W-:Y:S01]  /*5380*/  @!UP0 UTMALDG.4D [UR8], [UR4], desc[UR6] ;  /* 0x00000608040085b4 */ /* 0x0003e20008019000 */
[----:B------:R1:W-:Y:S01]  /*5390*/  @!P2 SYNCS.ARRIVE.TRANS64.RED.A0TR RZ, [UR25+0xc8], R2 ;  /* 0x0000c802ffffa9a7 */ /* 0x0003e20008300419 */
[----:B------:R-:W-:Y:S01]  /*53a0*/  SYNCS.ARRIVE.TRANS64.RED.A1T0 RZ, [UR47], RZ ;  /* 0x000000ffffff79a7 */ /* 0x000fe2000810042f */
[----:B------:R-:W-:Y:S05]  /*53b0*/  BRA.U UP2, `(.L_x_77) ;  /* 0xfffffff1027c7547 */ /* 0x000fea000b83ffff */
[----:B------:R-:W-:-:S04]  /*53c0*/  SHF.L.U32 R3, R10, 0x1f, RZ ;  /* 0x0000001f0a037819 */ /* 0x000fc800000006ff */
[----:B------:R-:W2:Y:S02]  /*53d0*/  SYNCS.PHASECHK.TRANS64.TRYWAIT P0, [UR25+0xd0], R3 ;  /* 0x0000d003ff0075a7 */ /* 0x000ea40008001119 */
[----:B--2---:R-:W-:Y:S05]  /*53e0*/  @!P0 BRA `(.L_x_78) ;  /* 0x0000004800c88947 */ /* 0x004fea0003800000 */
.L_x_154:
[----:B--2---:R-:W-:-:S07]  /*53f0*/  MOV R0, UR25 ;  /* 0x0000001900007c02 */ /* 0x004fce0008000f00 */
.L_x_79:
[----:B--2---:R-:W-:-:S04]  /*5400*/  SHF.L.U32 R3, R10, 0x1f, RZ ;  /* 0x0000001f0a037819 */ /* 0x004fc800000006ff */
[----:B------:R2:W3:Y:S03]  /*5410*/  SYNCS.PHASECHK.TRANS64.TRYWAIT P0, [R0+URZ+0xd8], R3 ;  /* 0x0000d803000075a7 */ /* 0x0004e600080011ff */
[----:B---3--:R-:W-:Y:S05]  /*5420*/  @!P0 NANOSLEEP.SYNCS 0x989680 ;  /* 0x009896800000895d */ /* 0x008fea0003900000 */
[----:B------:R-:W3:Y:S02]  /*5430*/  @!P0 SYNCS.PHASECHK.TRANS64 P0, [R0+URZ+0xd8], R3 ;  /* 0x0000d803000085a7 */ /* 0x000ee400080010ff */
[----:B-1-3--:R-:W-:Y:S05]  /*5440*/  @P0 EXIT ;  /* 0x000000000000094d */ /* 0x00afea0003800000 */
[----:B------:R-:W-:Y:S05]  /*5450*/  BRA `(.L_x_79) ;  /* 0xfffffffc00e87947 */ /* 0x000fea000383ffff */
.L_x_68:
[----:B------:R-:W-:-:S06]  /*5460*/  UISETP.GE.AND UP0, UPT, UR18, 0x4, UPT ;  /* 0x000000041200788c */ /* 0x000fcc000bf06270 */
[----:B------:R-:W-:-:S13]  /*5470*/  PLOP3.LUT P0, PT, PT, PT, UP0, 0x80, 0x8 ;  /* 0x000000000008781c */ /* 0x000fda0003f0f008 */
[----:B-1----:R-:W-:Y:S05]  /*5480*/  @!P0 EXIT ;  /* 0x000000000000894d */ /* 0x002fea0003800000 */
[----:B------:R-:W1:Y:S08]  /*5490*/  S2UR UR4, SR_CgaCtaId ;  /* 0x00000000000479c3 */ /* 0x000e700000008800 */
[----:B------:R-:W-:Y:S01]  /*54a0*/  BAR.SYNC.DEFER_BLOCKING 0x6, 0xa0 ;  /* 0x0182800000007b1d */ /* 0x000fe20000010000 */
[C---:B------:R-:W-:Y:S01]  /*54b0*/  IMAD.SHL.U32 R4, R166.reuse, 0x40, RZ ;  /* 0x00000040a6047824 */ /* 0x040fe200078e00ff */
[----:B------:R-:W-:Y:S01]  /*54c0*/  USHF.R.S32.HI UR51, URZ, 0x1f, UR5 ;  /* 0x0000001fff337899 */ /* 0x000fe20008011405 */
[C---:B------:R-:W-:Y:S01]  /*54d0*/  IMAD.SHL.U32 R165, R166.reuse, 0x8, RZ ;  /* 0x00000008a6a57824 */ /* 0x040fe200078e00ff */
[C---:B------:R-:W-:Y:S01]  /*54e0*/  LOP3.LUT R168, R166.reuse, 0x60, RZ, 0xc0, !PT ;  /* 0x00000060a6a87812 */ /* 0x040fe200078ec0ff */
[----:B------:R-:W-:Y:S01]  /*54f0*/  IMAD.U32 R69, R166, 0x10000, RZ ;  /* 0x00010000a6457824 */ /* 0x000fe200078e00ff */
[----:B------:R-:W-:-:S02]  /*5500*/  UMOV UR48, 0x400 ;  /* 0x0000040000307882 */ /* 0x000fc40000000000 */
[----:B------:R-:W2:Y:S01]  /*5510*/  LDC.64 R154, c[0x0][0x8b0] ;  /* 0x00022c00ff9a7b82 */ /* 0x000ea20000000a00 */
[----:B------:R-:W-:Y:S01]  /*5520*/  LOP3.LUT R6, R4, 0x180, RZ, 0xc0, !PT ;  /* 0x0000018004067812 */ /* 0x000fe200078ec0ff */
[----:B------:R-:W-:Y:S01]  /*5530*/  ULEA.HI UR51, UR51, UR5, URZ, 0x7 ;  /* 0x0000000533337291 */ /* 0x000fe2000f8f38ff */
[----:B------:R-:W-:Y:S01]  /*5540*/  LOP3.LUT R167, R166, 0x2, RZ, 0xc0, !PT ;  /* 0x00000002a6a77812 */ /* 0x000fe200078ec0ff */
[----:B------:R-:W-:Y:S01]  /*5550*/  HFMA2 R161, -RZ, RZ, 0, 0 ;  /* 0x00000000ffa17431 */ /* 0x000fe200000001ff */
[----:B------:R-:W-:Y:S01]  /*5560*/  LOP3.LUT R165, R6, 0x30, R165, 0xf8, !PT ;  /* 0x0000003006a57812 */ /* 0x000fe200078ef8a5 */
[----:B------:R-:W-:Y:S01]  /*5570*/  IMAD.MOV.U32 R68, RZ, RZ, RZ ;  /* 0x000000ffff447224 */ /* 0x000fe200078e00ff */
[----:B------:R-:W-:Y:S01]  /*5580*/  LOP3.LUT R166, R166, 0x4, RZ, 0xc0, !PT ;  /* 0x00000004a6a67812 */ /* 0x000fe200078ec0ff */
[----:B------:R-:W3:Y:S01]  /*5590*/  LDC.64 R152, c[0x0][0x8a8] ;  /* 0x00022a00ff987b82 */ /* 0x000ee20000000a00 */
[----:B------:R-:W-:Y:S01]  /*55a0*/  LOP3.LUT R165, R165, 0x1e40, R4, 0xf8, !PT ;  /* 0x00001e40a5a57812 */ /* 0x000fe200078ef804 */
[----:B------:R-:W-:Y:S01]  /*55b0*/  IMAD.MOV.U32 R164, RZ, RZ, RZ ;  /* 0x000000ffffa47224 */ /* 0x000fe200078e00ff */
[----:B------:R-:W-:-:S02]  /*55c0*/  CS2R R162, SRZ ;  /* 0x0000000000a27805 */ /* 0x000fc4000001ff00 */
[----:B------:R-:W-:Y:S01]  /*55d0*/  LOP3.LUT R69, R69, 0x600000, RZ, 0xc0, !PT ;  /* 0x0060000045457812 */ /* 0x000fe200078ec0ff */
[----:B------:R-:W-:Y:S01]  /*55e0*/  IMAD.MOV R173, RZ, RZ, -R167 ;  /* 0x000000ffffad7224 */ /* 0x000fe200078e0aa7 */
[C---:B------:R-:W-:Y:S01]  /*55f0*/  IADD3 R174, PT, PT, -R166.reuse, 0x2, RZ ;  /* 0x00000002a6ae7810 */ /* 0x040fe20007ffe1ff */
[----:B------:R-:W4:Y:S01]  /*5600*/  LDCU UR60, c[0x0][0x370] ;  /* 0x00006e00ff3c77ac */ /* 0x000f220008000800 */
[----:B------:R-:W-:Y:S01]  /*5610*/  IADD3 R172, PT, PT, -R166, RZ, RZ ;  /* 0x000000ffa6ac7210 */ /* 0x000fe20007ffe1ff */
[----:B-1----:R-:W-:Y:S01]  /*5620*/  ULEA UR48, UR4, UR48, 0x18 ;  /* 0x0000003004307291 */ /* 0x002fe2000f8ec0ff */
[----:B------:R-:W1:Y:S03]  /*5630*/  LDCU UR45, c[0x0][0xb0c] ;  /* 0x00016180ff2d77ac */ /* 0x000e660008000800 */
[----:B------:R-:W-:Y:S02]  /*5640*/  UIADD3 UR4, UPT, UPT, UR48, 0x4200, URZ ;  /* 0x0000420030047890 */ /* 0x000fe4000fffe0ff */
[----:B------:R-:W-:Y:S01]  /*5650*/  VIADD R175, R165, UR48 ;  /* 0x00000030a5af7c36 */ /* 0x000fe20008000000 */
[----:B------:R-:W-:-:S02]  /*5660*/  UIADD3 UR5, UPT, UPT, UR48, 0x200, URZ ;  /* 0x0000020030057890 */ /* 0x000fc4000fffe0ff */
[----:B------:R-:W4:Y:S01]  /*5670*/  LDS R2, [UR48+0x140] ;  /* 0x00014030ff027984 */ /* 0x000f220008000800 */
[----:B------:R-:W1:Y:S01]  /*5680*/  LDCU UR38, c[0x0][0xb30] ;  /* 0x00016600ff2677ac */ /* 0x000e620008000800 */
[----:B------:R-:W-:Y:S02]  /*5690*/  VIADD R175, R175, 0x200 ;  /* 0x00000200afaf7836 */ /* 0x000fe40000000000 */
[----:B------:R-:W-:Y:S01]  /*56a0*/  IMAD.U32 R176, RZ, RZ, UR4 ;  /* 0x00000004ffb07e24 */ /* 0x000fe2000f8e00ff */
[----:B------:R-:W1:Y:S01]  /*56b0*/  LDCU.64 UR54, c[0x0][0x888] ;  /* 0x00011100ff3677ac */ /* 0x000e620008000a00 */
[----:B------:R-:W-:Y:S01]  /*56c0*/  IMAD.U32 R177, RZ, RZ, UR5 ;  /* 0x00000005ffb17e24 */ /* 0x000fe2000f8e00ff */
[----:B------:R-:W1:Y:S01]  /*56d0*/  LDCU.64 UR46, c[0x0][0xb28] ;  /* 0x00016500ff2e77ac */ /* 0x000e620008000a00 */
[----:B------:R-:W1:Y:S01]  /*56e0*/  LDCU.64 UR62, c[0x0][0x890] ;  /* 0x00011200ff3e77ac */ /* 0x000e620008000a00 */
[----:B------:R-:W1:Y:S01]  /*56f0*/  LDCU.128 UR56, c[0x0][0xb10] ;  /* 0x00016200ff3877ac */ /* 0x000e620008000c00 */
[----:B------:R-:W1:Y:S01]  /*5700*/  LDCU UR53, c[0x0][0x374] ;  /* 0x00006e80ff3577ac */ /* 0x000e620008000800 */
[----:B------:R-:W-:Y:S01]  /*5710*/  USHF.R.S32.HI UR51, URZ, 0x7, UR51 ;  /* 0x00000007ff337899 */ /* 0x000fe20008011433 */
[C---:B----4-:R-:W-:Y:S01]  /*5720*/  VIADD R3, R2.reuse, 0x80 ;  /* 0x0000008002037836 */ /* 0x050fe20000000000 */
[----:B------:R-:W-:-:S04]  /*5730*/  LOP3.LUT R2, R2, 0xffff, RZ, 0xc0, !PT ;  /* 0x0000ffff02027812 */ /* 0x000fc800078ec0ff */
[----:B------:R-:W-:-:S05]  /*5740*/  LOP3.LUT R3, R3, 0xffff, RZ, 0xc0, !PT ;  /* 0x0000ffff03037812 */ /* 0x000fca00078ec0ff */
[----:B-123--:R4:W-:Y:S02]  /*5750*/  STL.64 [R1], R2 ;  /* 0x0000000201007387 */ /* 0x00e9e40000100a00 */
.L_x_106:
[----:B----4-:R-:W-:Y:S04]  /*5760*/  SHF.L.U32 R3, R163, 0x1f, RZ ;  /* 0x0000001fa3037819 */ /* 0x010fe800000006ff */
[----:B-1----:R-:W1:Y:S02]  /*5770*/  SYNCS.PHASECHK.TRANS64.TRYWAIT P0, [UR48+0xf0], R3 ;  /* 0x0000f003ff0075a7 */ /* 0x002e640008001130 */
[----:B-1----:R-:W-:Y:S05]  /*5780*/  @!P0 BRA `(.L_x_80) ;  /* 0x0000004400f88947 */ /* 0x002fea0003800000 */
.L_x_156:
[----:B------:R-:W2:Y:S01]  /*5790*/  LDS.128 R4, [UR48+0x130] ;  /* 0x00013030ff047984 */ /* 0x000ea20008000c00 */
[----:B------:R-:W-:Y:S01]  /*57a0*/  UIADD3 UR4, UPT, UPT, UR48, 0xf8, URZ ;  /* 0x000000f830047890 */ /* 0x000fe2000fffe0ff */
[----:B------:R-:W-:Y:S01]  /*57b0*/  IMAD R2, R68, 0x4, R1 ;  /* 0x0000000444027824 */ /* 0x000fe200078e0201 */
[----:B------:R-:W-:Y:S02]  /*57c0*/  UISETP.GE.AND UP0, UPT, UR39, 0x1, UPT ;  /* 0x000000012700788c */ /* 0x000fe4000bf06270 */
[----:B------:R-:W-:Y:S01]  /*57d0*/  UPRMT UR4, URZ, 0x654, UR4 ;  /* 0x00000654ff047896 */ /* 0x000fe20008000004 */
[----:B------:R-:W-:Y:S01]  /*57e0*/  @!PT LDS RZ, [RZ] ;  /* 0x00000000fffff984 */ /* 0x000fe20000000800 */
[----:B------:R-:W-:Y:S01]  /*57f0*/  @!PT LDS RZ, [RZ] ;  /* 0x00000000fffff984 */ /* 0x000fe20000000800 */
[----:B------:R-:W-:Y:S01]  /*5800*/  @!PT LDS RZ, [RZ] ;  /* 0x00000000fffff984 */ /* 0x000fe20000000800 */
[----:B------:R-:W-:Y:S01]  /*5810*/  @!PT LDS RZ, [RZ] ;  /* 0x00000000fffff984 */ /* 0x000fe20000000800 */
[----:B------:R3:W-:Y:S06]  /*5820*/  MEMBAR.ALL.CTA ;  /* 0x0000000000007992 */ /* 0x0007ec0000008000 */
[----:B---3--:R-:W3:Y:S02]  /*5830*/  FENCE.VIEW.ASYNC.S ;  /* 0x00000000000073c6 */ /* 0x008ee40000000000 */
[----:B---3--:R-:W-:Y:S06]  /*5840*/  SYNCS.ARRIVE.TRANS64.RED.A1T0 RZ, [UR4], RZ ;  /* 0x000000ffffff79a7 */ /* 0x008fec0008100404 */
[----:B------:R-:W5:Y:S01]  /*5850*/  LDL R2, [R2] ;  /* 0x0000000002027983 */ /* 0x000f620000100800 */
[----:B--2---:R-:W-:Y:S11]  /*5860*/  LOP3.LUT P0, RZ, R6, 0x1, RZ, 0xc0, !PT ;  /* 0x0000000106ff7812 */ /* 0x004ff6000780c0ff */
[----:B------:R-:W-:Y:S02]  /*5870*/  @!UPT UIADD3 URZ, UPT, UPT, URZ, URZ, URZ ;  /* 0x000000fffffff290 */ /* 0x000fe4000fffe0ff */
[----:B------:R-:W-:Y:S01]  /*5880*/  VOTEU.ANY UP1, P0 ;  /* 0x0000000000ff7886 */ /* 0x000fe20000020100 */
[----:B------:R-:W-:Y:S01]  /*5890*/  PLOP3.LUT P0, PT, PT, PT, UP1, 0x80, 0x8 ;  /* 0x000000000008781c */ /* 0x000fe20003f0f018 */
[----:B------:R-:W-:Y:S11]  /*58a0*/  UP2UR UR52, UPR, URZ, 0x2 ;  /* 0x00000002ff347883 */ /* 0x000ff60008000000 */
[----:B------:R-:W-:Y:S01]  /*58b0*/  @!UPT UIADD3 URZ, UPT, UPT, URZ, URZ, URZ ;  /* 0x000000fffffff290 */ /* 0x000fe2000fffe0ff */
[----:B-1----:R-:W-:Y:S02]  /*58c0*/  @P0 MOV R3, R4 ;  /* 0x0000000400030202 */ /* 0x002fe40000000f00 */
[----:B------:R-:W-:Y:S02]  /*58d0*/  @P0 LOP3.LUT R0, R5, 0xffff, RZ, 0xc0, !PT ;  /* 0x0000ffff05000812 */ /* 0x000fe400078ec0ff */
[----:B------:R-:W-:Y:S02]  /*58e0*/  @P0 R2UR UR5, R3 ;  /* 0x00000000030502ca */ /* 0x000fe400000e0000 */
[----:B------:R-:W-:Y:S01]  /*58f0*/  @P0 R2UR UR4, R0 ;  /* 0x00000000000402ca */ /* 0x000fe200000e0000 */
[----:B------:R-:W-:Y:S05]  /*5900*/  IMAD.U32 R0, RZ, RZ, UR51 ;  /* 0x00000033ff007e24 */ /* 0x000fea000f8e00ff */
[----:B------:R-:W-:Y:S05]  /*5910*/  IABS R3, R0 ;  /* 0x0000000000037213 */ /* 0x000fea0000000000 */
[----:B------:R-:W-:Y:S02]  /*5920*/  @UP1 UMOV UR37, UR5 ;  /* 0x0000000500251c82 */ /* 0x000fe40008000000 */
[----:B------:R-:W-:Y:S01]  /*5930*/  @UP1 UMOV UR36, UR4 ;  /* 0x0000000400241c82 */ /* 0x000fe20008000000 */
[----:B------:R-:W-:Y:S05]  /*5940*/  BRA.U !UP0, `(.L_x_81) ;  /* 0x0000000108cc7547 */ /* 0x000fea000b800000 */
[----:B------:R-:W1:Y:S01]  /*5950*/  LDCU UR9, c[0x0][0xb20] ;  /* 0x00016400ff0977ac */ /* 0x000e620008000800 */
[----:B------:R-:W-:Y:S02]  /*5960*/  UIMAD.WIDE.U32 UR4, UR53, UR59, URZ ;  /* 0x0000003b350472a5 */ /* 0x000fe4000f8e00ff */
[----:B------:R-:W-:Y:S02]  /*5970*/  UIMAD.WIDE.U32 UR6, UR60, UR56, URZ ;  /* 0x000000383c0672a5 */ /* 0x000fe4000f8e00ff */
[----:B------:R-:W-:Y:S02]  /*5980*/  UIMAD.WIDE.U32 UR10, UR36, UR59, URZ ;  /* 0x0000003b240a72a5 */ /* 0x000fe4000f8e00ff */
[----:B------:R-:W-:Y:S02]  /*5990*/  UISETP.NE.AND UP0, UPT, UR58, 0x1, UPT ;  /* 0x000000013a00788c */ /* 0x000fe4000bf05270 */
[----:B------:R-:W-:Y:S02]  /*59a0*/  UISETP.NE.AND UP1, UPT, UR45, 0x1, UPT ;  /* 0x000000012d00788c */ /* 0x000fe4000bf25270 */
[----:B------:R-:W-:Y:S02]  /*59b0*/  UISETP.NE.AND UP2, UPT, UR39, 0x1, UPT ;  /* 0x000000012700788c */ /* 0x000fe4000bf45270 */
[----:B------:R-:W-:Y:S01]  /*59c0*/  UIMAD.WIDE.U32 UR12, UR37, UR56, URZ ;  /* 0x00000038250c72a5 */ /* 0x000fe2000f8e00ff */
[----:B------:R-:W-:Y:S01]  /*59d0*/  UMOV UR4, UR5 ;  /* 0x0000000500047c82 */ /* 0x000fe20008000000 */
[----:B------:R-:W-:Y:S01]  /*59e0*/  UMOV UR6, UR11 ;  /* 0x0000000b00067c82 */ /* 0x000fe20008000000 */
[----:B-1----:R-:W-:Y:S03]  /*59f0*/  USHF.R.U32.HI UR8, URZ, UR9, UR4 ;  /* 0x00000009ff087299 */ /* 0x002fe60008011604 */
[----:B------:R-:W-:Y:S02]  /*5a00*/  UMOV UR4, UR7 ;  /* 0x0000000700047c82 */ /* 0x000fe40008000000 */
[----:B------:R-:W-:Y:S02]  /*5a10*/  USHF.R.U32.HI UR5, URZ, UR57, UR4 ;  /* 0x00000039ff057299 */ /* 0x000fe40008011604 */
[----:B------:R-:W-:Y:S02]  /*5a20*/  USEL UR4, UR53, UR8, !UP0 ;  /* 0x0000000835047287 */ /* 0x000fe4000c000000 */
[----:B------:R-:W-:Y:S02]  /*5a30*/  USHF.R.U32.HI UR8, URZ, UR9, UR6 ;  /* 0x00000009ff087299 */ /* 0x000fe40008011606 */
[----:B------:R-:W-:Y:S02]  /*5a40*/  UIMAD.WIDE.U32 UR6, UR4, UR46, URZ ;  /* 0x0000002e040672a5 */ /* 0x000fe4000f8e00ff */
[----:B------:R-:W-:Y:S02]  /*5a50*/  USEL UR9, UR60, UR5, !UP1 ;  /* 0x000000053c097287 */ /* 0x000fe4000c800000 */
[----:B------:R-:W-:Y:S02]  /*5a60*/  USEL UR8, UR36, UR8, !UP0 ;  /* 0x0000000824087287 */ /* 0x000fe4000c000000 */
[----:B------:R-:W-:Y:S01]  /*5a70*/  UIMAD.WIDE.U32 UR10, UR9, UR46, URZ ;  /* 0x0000002e090a72a5 */ /* 0x000fe2000f8e00ff */
[----:B------:R-:W-:Y:S01]  /*5a80*/  UMOV UR6, UR7 ;  /* 0x0000000700067c82 */ /* 0x000fe20008000000 */
[----:B------:R-:W-:Y:S01]  /*5a90*/  UMOV UR5, UR13 ;  /* 0x0000000d00057c82 */ /* 0x000fe20008000000 */
[----:B------:R-:W-:Y:S02]  /*5aa0*/  @UP2 USHF.R.U32.HI UR4, URZ, UR47, UR6 ;  /* 0x0000002fff042299 */ /* 0x000fe40008011606 */
[----:B------:R-:W-:Y:S02]  /*5ab0*/  USHF.R.U32.HI UR5, URZ, UR57, UR5 ;  /* 0x00000039ff057299 */ /* 0x000fe40008011605 */
[----:B------:R-:W-:Y:S02]  /*5ac0*/  UIMAD UR4, UR39, UR4, URZ ;  /* 0x00000004270472a4 */ /* 0x000fe4000f8e02ff */
[----:B------:R-:W-:Y:S02]  /*5ad0*/  USEL UR5, UR37, UR5, !UP1 ;  /* 0x0000000525057287 */ /* 0x000fe4000c800000 */
[----:B------:R-:W-:Y:S01]  /*5ae0*/  UISETP.GE.AND UP0, UPT, UR8, UR4, UPT ;  /* 0x000000040800728c */ /* 0x000fe2000bf06270 */
[----:B------:R-:W-:Y:S01]  /*5af0*/  UMOV UR6, UR11 ;  /* 0x0000000b00067c82 */ /* 0x000fe20008000000 */
[----:B------:R-:W-:Y:S02]  /*5b00*/  UIMAD.WIDE.U32 UR10, UR8, UR46, URZ ;  /* 0x0000002e080a72a5 */ /* 0x000fe4000f8e00ff */
[----:B------:R-:W-:Y:S04]  /*5b10*/  @UP2 USHF.R.U32.HI UR9, URZ, UR47, UR6 ;  /* 0x0000002fff092299 */ /* 0x000fe80008011606 */
[----:B------:R-:W-:Y:S01]  /*5b20*/  UIMAD UR6, UR39, UR9, URZ ;  /* 0x00000009270672a4 */ /* 0x000fe2000f8e02ff */
[----:B------:R-:W-:Y:S03]  /*5b30*/  UMOV UR4, UR11 ;  /* 0x0000000b00047c82 */ /* 0x000fe60008000000 */
[----:B------:R-:W-:Y:S02]  /*5b40*/  UISETP.GE.OR UP0, UPT, UR5, UR6, UP0 ;  /* 0x000000060500728c */ /* 0x000fe40008706670 */
[----:B------:R-:W-:Y:S02]  /*5b50*/  USHF.R.U32.HI UR4, URZ, UR47, UR4 ;  /* 0x0000002fff047299 */ /* 0x000fe40008011604 */
[----:B------:R-:W-:Y:S02]  /*5b60*/  UIMAD.WIDE.U32 UR6, UR5, UR46, URZ ;  /* 0x0000002e050672a5 */ /* 0x000fe4000f8e00ff */
[----:B------:R-:W-:Y:S02]  /*5b70*/  USEL UR11, UR8, UR4, !UP2 ;  /* 0x00000004080b7287 */ /* 0x000fe4000d000000 */
[----:B------:R-:W-:Y:S02]  /*5b80*/  UIADD3 UR6, UPT, UPT, -UR5, URZ, URZ ;  /* 0x000000ff05067290 */ /* 0x000fe4000fffe1ff */
[----:B------:R-:W-:Y:S02]  /*5b90*/  UIADD3 UR10, UPT, UPT, -UR11, URZ, URZ ;  /* 0x000000ff0b0a7290 */ /* 0x000fe4000fffe1ff */
[----:B------:R-:W-:Y:S02]  /*5ba0*/  UIMAD UR6, UR45, UR6, UR37 ;  /* 0x000000062d0672a4 */ /* 0x000fe4000f8e0225 */
[----:B------:R-:W-:Y:S01]  /*5bb0*/  UIMAD UR10, UR39, UR10, UR8 ;  /* 0x0000000a270a72a4 */ /* 0x000fe2000f8e0208 */
[----:B------:R-:W-:Y:S01]  /*5bc0*/  @!UP0 UMOV UR4, UR7 ;  /* 0x0000000700048c82 */ /* 0x000fe20008000000 */
[----:B------:R-:W-:Y:S02]  /*5bd0*/  UIADD3 UR7, UPT, UPT, -UR8, URZ, URZ ;  /* 0x000000ff08077290 */ /* 0x000fe4000fffe1ff */
[----:B------:R-:W-:Y:S04]  /*5be0*/  @!UP0 USHF.R.U32.HI UR4, URZ, UR47, UR4 ;  /* 0x0000002fff048299 */ /* 0x000fe80008011604 */
[----:B------:R-:W-:Y:S04]  /*5bf0*/  @!UP0 USEL UR4, UR5, UR4, !UP2 ;  /* 0x0000000405048287 */ /* 0x000fe8000d000000 */
[----:B------:R-:W-:Y:S02]  /*5c00*/  @!UP0 UIMAD UR9, UR9, UR10, UR4 ;  /* 0x0000000a090982a4 */ /* 0x000fe4000f8e0204 */
[----:B------:R-:W-:Y:S02]  /*5c10*/  @!UP0 UIADD3 UR10, UPT, UPT, UR11, -UR4, URZ ;  /* 0x800000040b0a8290 */ /* 0x000fe4000fffe0ff */
[----:B------:R-:W-:Y:S02]  /*5c20*/  UIMAD UR4, UR58, UR7, UR36 ;  /* 0x000000073a0472a4 */ /* 0x000fe4000f8e0224 */
[----:B------:R-:W-:Y:S03]  /*5c30*/  @!UP0 UIMAD UR8, UR10, UR39, UR5 ;  /* 0x000000270a0882a4 */ /* 0x000fe6000f8e0205 */
[----:B------:R-:W-:Y:S02]  /*5c40*/  @!UP0 UMOV UR5, UR9 ;  /* 0x0000000900058c82 */ /* 0x000fe40008000000 */
[----:B------:R-:W-:Y:S02]  /*5c50*/  UIMAD UR37, UR5, UR45, UR6 ;  /* 0x0000002d052572a4 */ /* 0x000fe4000f8e0206 */
[----:B------:R-:W-:Y:S11]  /*5c60*/  UIMAD UR36, UR8, UR58, UR4 ;  /* 0x0000003a082472a4 */ /* 0x000ff6000f8e0204 */
[----:B------:R-:W-:Y:S01]  /*5c70*/  @!UPT UIADD3 URZ, UPT, UPT, URZ, URZ, URZ ;  /* 0x000000fffffff290 */ /* 0x000fe2000fffe0ff */
.L_x_81:
[----:B------:R-:W1:Y:S01]  /*5c80*/  LDCU UR16, c[0x0][0x388] ;  /* 0x00007100ff1077ac */ /* 0x000e620008000800 */
[----:B------:R-:W-:Y:S02]  /*5c90*/  R2UR UR6, R3 ;  /* 0x00000000030672ca */ /* 0x000fe400000e0000 */
[----:B------:R-:W-:Y:S01]  /*5ca0*/  IABS R0, R0 ;  /* 0x0000000000007213 */ /* 0x000fe20000000000 */
[----:B------:R-:W-:Y:S01]  /*5cb0*/  UIADD3 UR11, UPT, UPT, UR48, 0x200, URZ ;  /* 0x00000200300b7890 */ /* 0x000fe2000fffe0ff */
[----:B------:R-:W-:Y:S01]  /*5cc0*/  @P0 SHF.R.U32.HI R4, RZ, 0x10, R5 ;  /* 0x00000010ff040819 */ /* 0x000fe20000011605 */
[----:B------:R-:W-:Y:S02]  /*5cd0*/  USHF.L.U32 UR42, UR30, 0x7, URZ ;  /* 0x000000071e2a7899 */ /* 0x000fe400080006ff */
[----:B------:R-:W-:Y:S01]  /*5ce0*/  IMAD.MOV R0, RZ, RZ, -R0 ;  /* 0x000000ffff007224 */ /* 0x000fe200078e0a00 */
[----:B------:R-:W-:Y:S04]  /*5cf0*/  @P0 R2UR UR61, R4 ;  /* 0x00000000043d02ca */ /* 0x000fe800000e0000 */
[----:B------:R-:W-:Y:S01]  /*5d00*/  R2UR UR9, R0 ;  /* 0x00000000000972ca */ /* 0x000fe200000e0000 */
[----:B------:R-:W2:Y:S01]  /*5d10*/  I2F.RP R9, UR6 ;  /* 0x0000000600097d06 */ /* 0x000ea20008209400 */
[----:B-1----:R-:W-:Y:S09]  /*5d20*/  UISETP.NE.AND UP4, UPT, UR16, URZ, UPT ;  /* 0x000000ff1000728c */ /* 0x002ff2000bf85270 */
[----:B--2---:R-:W1:Y:S02]  /*5d30*/  MUFU.RCP R3, R9 ;  /* 0x0000000900037308 */ /* 0x004e640000001000 */
[----:B-1----:R-:W-:Y:S08]  /*5d40*/  VIADD R8, R3, 0xffffffe ;  /* 0x0ffffffe03087836 */ /* 0x002ff00000000000 */
[----:B------:R-:W1:Y:S02]  /*5d50*/  F2I.FTZ.U32.TRUNC.NTZ R3, R8 ;  /* 0x0000000800037305 */ /* 0x000e64000021f000 */
[----:B-1----:R-:W-:Y:S01]  /*5d60*/  R2UR UR5, R3 ;  /* 0x00000000030572ca */ /* 0x002fe200000e0000 */
[----:B------:R-:W-:Y:S05]  /*5d70*/  IMAD.U32 R3, RZ, RZ, UR26 ;  /* 0x0000001aff037e24 */ /* 0x000fea000f8e00ff */
[----:B------:R-:W-:Y:S04]  /*5d80*/  IABS R3, R3 ;  /* 0x0000000300037213 */ /* 0x000fe80000000000 */
[----:B------:R-:W-:Y:S01]  /*5d90*/  R2UR UR8, R3 ;  /* 0x00000000030872ca */ /* 0x000fe200000e0000 */
[----:B------:R-:W-:Y:S02]  /*5da0*/  IMAD.U32 R3, RZ, RZ, UR16 ;  /* 0x00000010ff037e24 */ /* 0x000fe4000f8e00ff */
[----:B------:R-:W-:Y:S03]  /*5db0*/  UIADD3 UR4, UPT, UPT, URZ, -UR5, URZ ;  /* 0x80000005ff047290 */ /* 0x000fe6000fffe0ff */
[----:B------:R-:W-:Y:S01]  /*5dc0*/  IABS R9, R3 ;  /* 0x0000000300097213 */ /* 0x000fe20000000000 */
[----:B------:R-:W-:Y:S03]  /*5dd0*/  UIMAD UR7, UR4, UR6, URZ ;  /* 0x00000006040772a4 */ /* 0x000fe6000f8e02ff */
[----:B------:R-:W-:Y:S01]  /*5de0*/  UMOV UR4, URZ ;  /* 0x000000ff00047c82 */ /* 0x000fe20008000000 */
[----:B------:R-:W1:Y:S01]  /*5df0*/  I2F.RP R0, R9 ;  /* 0x0000000900007306 */ /* 0x000e620000209400 */
[----:B------:R-:W-:Y:S07]  /*5e00*/  UIMAD.WIDE.U32 UR4, UR5, UR7, UR4 ;  /* 0x00000007050472a5 */ /* 0x000fee000f8e0004 */
[----:B------:R-:W-:Y:S02]  /*5e10*/  UMOV UR4, UR5 ;  /* 0x0000000500047c82 */ /* 0x000fe40008000000 */
[----:B------:R-:W-:Y:S01]  /*5e20*/  UIMAD.WIDE.U32 UR4, UR4, UR8, URZ ;  /* 0x00000008040472a5 */ /* 0x000fe2000f8e00ff */
[----:B-1----:R-:W1:Y:S06]  /*5e30*/  MUFU.RCP R0, R0 ;  /* 0x0000000000007308 */ /* 0x002e6c0000001000 */
[----:B------:R-:W-:Y:S02]  /*5e40*/  UMOV UR43, UR5 ;  /* 0x00000005002b7c82 */ /* 0x000fe40008000000 */
[----:B------:R-:W-:Y:S04]  /*5e50*/  UIMAD UR4, UR43, UR9, UR8 ;  /* 0x000000092b0472a4 */ /* 0x000fe8000f8e0208 */
[----:B------:R-:W-:Y:S01]  /*5e60*/  UISETP.GT.U32.AND UP0, UPT, UR6, UR4, UPT ;  /* 0x000000040600728c */ /* 0x000fe2000bf04070 */
[----:B-1----:R-:W-:Y:S10]  /*5e70*/  IADD3 R10, PT, PT, R0, 0xffffffe, RZ ;  /* 0x0ffffffe000a7810 */ /* 0x002ff40007ffe0ff */
[----:B------:R-:W-:Y:S02]  /*5e80*/  @!UP0 UIADD3 UR4, UPT, UPT, UR4, -UR6, URZ ;  /* 0x8000000604048290 */ /* 0x000fe4000fffe0ff */
[----:B------:R-:W-:Y:S01]  /*5e90*/  @!UP0 UIADD3 UR43, UPT, UPT, UR43, 0x1, URZ ;  /* 0x000000012b2b8890 */ /* 0x000fe2000fffe0ff */
[----:B------:R1:W2:Y:S01]  /*5ea0*/  F2I.FTZ.U32.TRUNC.NTZ R11, R10 ;  /* 0x0000000a000b7305 */ /* 0x0002a2000021f000 */
[----:B------:R-:W-:Y:S02]  /*5eb0*/  UISETP.GE.U32.AND UP2, UPT, UR4, UR6, UPT ;  /* 0x000000060400728c */ /* 0x000fe4000bf46070 */
[----:B------:R-:W-:Y:S02]  /*5ec0*/  ULOP3.LUT UR4, UR26, UR51, URZ, 0x3c, !UPT ;  /* 0x000000331a047292 */ /* 0x000fe4000f8e3cff */
[----:B------:R-:W-:Y:S02]  /*5ed0*/  UISETP.NE.AND UP0, UPT, UR51, URZ, UPT ;  /* 0x000000ff3300728c */ /* 0x000fe4000bf05270 */
[----:B------:R-:W-:Y:S05]  /*5ee0*/  UISETP.GE.AND UP1, UPT, UR4, URZ, UPT ;  /* 0x000000ff0400728c */ /* 0x000fea000bf26270 */
[----:B------:R-:W-:Y:S01]  /*5ef0*/  @UP2 UIADD3 UR43, UPT, UPT, UR43, 0x1, URZ ;  /* 0x000000012b2b2890 */ /* 0x000fe2000fffe0ff */
[----:B-1----:R-:W-:Y:S02]  /*5f00*/  HFMA2 R10, -RZ, RZ, 0, 0 ;  /* 0x00000000ff0a7431 */ /* 0x002fe400000001ff */
[--C-:B--2---:R-:W-:Y:S03]  /*5f10*/  IMAD.MOV R8, RZ, RZ, -R11.reuse ;  /* 0x000000ffff087224 */ /* 0x104fe600078e0a0b */
[----:B------:R-:W-:Y:S02]  /*5f20*/  @!UP1 UIADD3 UR43, UPT, UPT, -UR43, URZ, URZ ;  /* 0x000000ff2b2b9290 */ /* 0x000fe4000fffe1ff */
[----:B------:R-:W-:Y:S01]  /*5f30*/  @!UP0 ULOP3.LUT UR43, URZ, UR51, URZ, 0x33, !UPT ;  /* 0x00000033ff2b8292 */ /* 0x000fe2000f8e33ff */
[----:B------:R-:W-:Y:S01]  /*5f40*/  IMAD R3, R8, R9, RZ ;  /* 0x0000000908037224 */ /* 0x000fe200078e02ff */
[----:B------:R-:W-:Y:S02]  /*5f50*/  UISETP.NE.AND UP0, UPT, UR38, 0x1, UPT ;  /* 0x000000012600788c */ /* 0x000fe4000bf05270 */
[----:B------:R-:W-:Y:S01]  /*5f60*/  ULOP3.LUT UR4, UR43, UR16, URZ, 0x3c, !UPT ;  /* 0x000000102b047292 */ /* 0x000fe2000f8e3cff */
[----:B------:R-:W-:Y:S03]  /*5f70*/  IMAD.HI.U32 R11, R11, R3, R10 ;  /* 0x000000030b0b7227 */ /* 0x000fe600078e000a */
[----:B------:R-:W-:Y:S01]  /*5f80*/  UISETP.GE.AND UP3, UPT, UR4, URZ, UPT ;  /* 0x000000ff0400728c */ /* 0x000fe2000bf66270 */
[----:B------:R-:W-:Y:S04]  /*5f90*/  IMAD.U32 R0, RZ, RZ, UR43 ;  /* 0x0000002bff007e24 */ /* 0x000fe8000f8e00ff */
[----:B------:R-:W1:Y:S01]  /*5fa0*/  @!UP0 LDCU.128 UR12, c[0x0][0xb10] ;  /* 0x00016200ff0c87ac */ /* 0x000e620008000c00 */
[----:B------:R-:W-:Y:S05]  /*5fb0*/  IABS R0, R0 ;  /* 0x0000000000007213 */ /* 0x000fea0000000000 */
[----:B------:R-:W-:Y:S01]  /*5fc0*/  IMAD.HI.U32 R11, R11, R0, RZ ;  /* 0x000000000b0b7227 */ /* 0x000fe200078e00ff */
[----:B------:R-:W2:Y:S03]  /*5fd0*/  @!UP0 LDCU UR5, c[0x0][0xb0c] ;  /* 0x00016180ff0587ac */ /* 0x000ea60008000800 */
[----:B------:R-:W-:Y:S01]  /*5fe0*/  IMAD.MOV R3, RZ, RZ, -R11 ;  /* 0x000000ffff037224 */ /* 0x000fe200078e0a0b */
[----:B------:R-:W3:Y:S03]  /*5ff0*/  @!UP0 LDCU UR10, c[0x0][0xb20] ;  /* 0x00016400ff0a87ac */ /* 0x000ee60008000800 */
[C---:B------:R-:W-:Y:S01]  /*6000*/  IMAD R0, R9.reuse, R3, R0 ;  /* 0x0000000309007224 */ /* 0x040fe200078e0200 */
[----:B-1----:R-:W-:Y:S04]  /*6010*/  UIMAD.WIDE.U32 UR6, UR37, UR12, URZ ;  /* 0x0000000c250672a5 */ /* 0x002fe8000f8e00ff */
[----:B------:R-:W-:Y:S01]  /*6020*/  ISETP.GT.U32.AND P1, PT, R9, R0, PT ;  /* 0x000000000900720c */ /* 0x000fe20003f24070 */
[----:B------:R-:W-:Y:S02]  /*6030*/  UIMAD.WIDE.U32 UR8, UR36, UR15, URZ ;  /* 0x0000000f240872a5 */ /* 0x000fe4000f8e00ff */
[----:B------:R-:W-:Y:S01]  /*6040*/  @!UP0 UISETP.NE.AND UP1, UPT, UR14, 0x1, UPT ;  /* 0x000000010e00888c */ /* 0x000fe2000bf25270 */
[----:B------:R-:W-:Y:S01]  /*6050*/  @!UP0 UMOV UR6, UR7 ;  /* 0x0000000700068c82 */ /* 0x000fe20008000000 */
[----:B--2---:R-:W-:Y:S02]  /*6060*/  @!UP0 UISETP.NE.AND UP2, UPT, UR5, 0x1, UPT ;  /* 0x000000010500888c */ /* 0x004fe4000bf45270 */
[----:B------:R-:W-:Y:S01]  /*6070*/  @!UP0 USHF.R.U32.HI UR6, URZ, UR13, UR6 ;  /* 0x0000000dff068299 */ /* 0x000fe20008011606 */
[----:B------:R-:W-:Y:S02]  /*6080*/  @!UP0 UMOV UR4, UR9 ;  /* 0x0000000900048c82 */ /* 0x000fe40008000000 */
[----:B---3--:R-:W-:Y:S03]  /*6090*/  @!UP0 USHF.R.U32.HI UR4, URZ, UR10, UR4 ;  /* 0x0000000aff048299 */ /* 0x008fe60008011604 */
[----:B------:R-:W-:Y:S01]  /*60a0*/  @!P1 IMAD.IADD R0, R0, 0x1, -R9 ;  /* 0x0000000100009824 */ /* 0x000fe200078e0a09 */
[----:B------:R-:W-:Y:S01]  /*60b0*/  @!UP0 USEL UR7, UR37, UR6, !UP2 ;  /* 0x0000000625078287 */ /* 0x000fe2000d000000 */
[----:B------:R-:W-:Y:S01]  /*60c0*/  @!P1 IADD3 R11, PT, PT, R11, 0x1, RZ ;  /* 0x000000010b0b9810 */ /* 0x000fe20007ffe0ff */
[----:B------:R-:W-:Y:S02]  /*60d0*/  @!UP0 USEL UR6, UR36, UR4, !UP1 ;  /* 0x0000000424068287 */ /* 0x000fe4000c800000 */
[----:B------:R-:W-:Y:S02]  /*60e0*/  ISETP.GE.U32.AND P2, PT, R0, R9, PT ;  /* 0x000000090000720c */ /* 0x000fe40003f46070 */
[----:B------:R-:W-:Y:S02]  /*60f0*/  @!UP0 UIADD3 UR4, UPT, UPT, -UR7, UR6, URZ ;  /* 0x0000000607048290 */ /* 0x000fe4000fffe1ff */
[----:B------:R-:W-:Y:S02]  /*6100*/  @!UP0 UIADD3 UR6, UPT, UPT, UR7, -UR6, URZ ;  /* 0x8000000607068290 */ /* 0x000fe4000fffe0ff */
[----:B------:R-:W-:Y:S02]  /*6110*/  @!UP0 UIMAD UR37, UR4, UR5, UR37 ;  /* 0x00000005042582a4 */ /* 0x000fe4000f8e0225 */
[----:B------:R-:W-:Y:S02]  /*6120*/  @!UP0 UIMAD UR36, UR6, UR14, UR36 ;  /* 0x0000000e062482a4 */ /* 0x000fe4000f8e0224 */
[----:B------:R-:W-:Y:S02]  /*6130*/  ULOP3.LUT UP0, URZ, UR11, 0x1b0, URZ, 0xc0, !UPT ;  /* 0x000001b00bff7892 */ /* 0x000fe4000f80c0ff */
[----:B------:R-:W-:Y:S01]  /*6140*/  UIADD3 UR4, UPT, UPT, -UR43, URZ, URZ ;  /* 0x000000ff2b047290 */ /* 0x000fe2000fffe1ff */
[----:B------:R-:W-:Y:S03]  /*6150*/  @P2 VIADD R11, R11, 0x1 ;  /* 0x000000010b0b2836 */ /* 0x000fe60000000000 */
[----:B------:R-:W-:Y:S02]  /*6160*/  UIMAD UR5, UR51, UR4, UR26 ;  /* 0x00000004330572a4 */ /* 0x000fe4000f8e021a */
[----:B------:R-:W-:Y:S02]  /*6170*/  R2UR UR44, R11 ;  /* 0x000000000b2c72ca */ /* 0x000fe400000e0000 */
[----:B------:R-:W-:Y:S11]  /*6180*/  USHF.L.U32 UR49, UR5, 0x7, URZ ;  /* 0x0000000705317899 */ /* 0x000ff600080006ff */
[----:B------:R-:W-:Y:S02]  /*6190*/  @!UP3 UIADD3 UR44, UPT, UPT, -UR44, URZ, URZ ;  /* 0x000000ff2c2cb290 */ /* 0x000fe4000fffe1ff */
[----:B------:R-:W-:Y:S04]  /*61a0*/  @!UP4 ULOP3.LUT UR44, URZ, UR16, URZ, 0x33, !UPT ;  /* 0x00000010ff2cc292 */ /* 0x000fe8000f8e33ff */
[----:B------:R-:W-:Y:S04]  /*61b0*/  UIADD3 UR4, UPT, UPT, -UR44, URZ, URZ ;  /* 0x000000ff2c047290 */ /* 0x000fe8000fffe1ff */
[----:B------:R-:W-:Y:S01]  /*61c0*/  UIMAD UR43, UR16, UR4, UR43 ;  /* 0x00000004102b72a4 */ /* 0x000fe2000f8e022b */
[----:B------:R-:W-:Y:S11]  /*61d0*/  BRA.U !UP0, `(.L_x_82) ;  /* 0x0000000108407547 */ /* 0x000ff6000b800000 */
[----:B------:R-:W1:Y:S01]  /*61e0*/  LDCU.64 UR8, c[0x4][0x80] ;  /* 0x01001000ff0877ac */ /* 0x000e620008000a00 */
[----:B------:R-:W-:Y:S01]  /*61f0*/  MOV R15, 0x0 ;  /* 0x00000000000f7802 */ /* 0x000fe20000000f00 */
[----:B------:R-:W-:Y:S01]  /*6200*/  IMAD.MOV.U32 R8, RZ, RZ, 0x70 ;  /* 0x00000070ff087424 */ /* 0x000fe200078e00ff */
[----:B------:R-:W-:Y:S01]  /*6210*/  MOV R12, 0x1 ;  /* 0x00000001000c7802 */ /* 0x000fe20000000f00 */
[----:B------:R-:W-:Y:S01]  /*6220*/  IMAD.MOV.U32 R13, RZ, RZ, RZ ;  /* 0x000000ffff0d7224 */ /* 0x000fe200078e00ff */
[----:B------:R-:W2:Y:S02]  /*6230*/  LDCU.64 UR6, c[0x4][0x88] ;  /* 0x01001100ff0677ac */ /* 0x000ea40008000a00 */
[----:B------:R-:W3:Y:S01]  /*6240*/  LDC.64 R14, c[0x4][R15] ;  /* 0x010000000f0e7b82 */ /* 0x000ee20000000a00 */
[----:B------:R-:W4:Y:S01]  /*6250*/  LDCU.64 UR4, c[0x4][0x8] ;  /* 0x01000100ff0477ac */ /* 0x000f220008000a00 */
[----:B-1----:R-:W-:Y:S01]  /*6260*/  MOV R5, UR9 ;  /* 0x0000000900057c02 */ /* 0x002fe20008000f00 */
[----:B------:R-:W-:Y:S01]  /*6270*/  IMAD.U32 R4, RZ, RZ, UR8 ;  /* 0x00000008ff047e24 */ /* 0x000fe2000f8e00ff */
[----:B--2---:R-:W-:Y:S01]  /*6280*/  MOV R7, UR7 ;  /* 0x0000000700077c02 */ /* 0x004fe20008000f00 */
[----:B------:R-:W-:Y:S01]  /*6290*/  IMAD.U32 R6, RZ, RZ, UR6 ;  /* 0x00000006ff067e24 */ /* 0x000fe2000f8e00ff */
[----:B----4-:R-:W-:Y:S01]  /*62a0*/  MOV R11, UR5 ;  /* 0x00000005000b7c02 */ /* 0x010fe20008000f00 */
[----:B------:R-:W-:Y:S02]  /*62b0*/  IMAD.U32 R10, RZ, RZ, UR4 ;  /* 0x00000004ff0a7e24 */ /* 0x000fe4000f8e00ff */
[----:B------:R-:W-:Y:S07]  /*62c0*/  LEPC R20, `(.L_x_82) ;  /* 0x000000001014794e */ /* 0x000fee0000000000 */
[----:B---3-5:R-:W-:Y:S05]  /*62d0*/  CALL.ABS.NOINC R14 ;  /* 0x000000000e007343 */ /* 0x028fea0003c00000 */
.L_x_82:
[----:B------:R-:W-:Y:S01]  /*62e0*/  LOP3.LUT P0, RZ, R176, 0x1b0, RZ, 0xc0, !PT ;  /* 0x000001b0b0ff7812 */ /* 0x000fe2000780c0ff */
[----:B------:R-:W-:Y:S11]  /*62f0*/  BSSY.RECONVERGENT B6, `(.L_x_83) ;  /* 0x0000013000067945 */ /* 0x000ff60003800200 */
[----:B------:R-:W-:Y:S01]  /*6300*/  @!UPT UIADD3 URZ, UPT, UPT, URZ, URZ, URZ ;  /* 0x000000fffffff290 */ /* 0x000fe2000fffe0ff */
[----:B------:R-:W-:Y:S05]  /*6310*/  @!P0 BRA `(.L_x_84) ;  /* 0x0000000000408947 */ /* 0x000fea0003800000 */
[----:B------:R-:W1:Y:S01]  /*6320*/  LDCU.64 UR8, c[0x4][0x80] ;  /* 0x01001000ff0877ac */ /* 0x000e620008000a00 */
[----:B------:R-:W-:Y:S01]  /*6330*/  MOV R15, 0x0 ;  /* 0x00000000000f7802 */ /* 0x000fe20000000f00 */
[----:B------:R-:W-:Y:S02]  /*6340*/  HFMA2 R12, -RZ, RZ, 0, 5.9604644775390625e-08 ;  /* 0x00000001ff0c7431 */ /* 0x000fe400000001ff */
[----:B------:R-:W-:Y:S02]  /*6350*/  IMAD.MOV.U32 R8, RZ, RZ, 0x70 ;  /* 0x00000070ff087424 */ /* 0x000fe400078e00ff */
[----:B------:R-:W-:Y:S01]  /*6360*/  IMAD.MOV.U32 R13, RZ, RZ, RZ ;  /* 0x000000ffff0d7224 */ /* 0x000fe200078e00ff */
[----:B------:R-:W2:Y:S01]  /*6370*/  LDCU.64 UR6, c[0x4][0x88] ;  /* 0x01001100ff0677ac */ /* 0x000ea20008000a00 */
        /* <DEDUP_REMOVED lines=10> */
.L_x_84:
[----:B------:R-:W-:Y:S05]  /*6420*/  BSYNC.RECONVERGENT B6 ;  /* 0x0000000000067941 */ /* 0x000fea0003800200 */
.L_x_83:
[----:B------:R-:W-:Y:S01]  /*6430*/  R2UR UR4, R171 ;  /* 0x00000000ab0472ca */ /* 0x000fe200000e0000 */
[----:B------:R-:W-:Y:S01]  /*6440*/  UISETP.NE.U32.AND UP0, UPT, UR62, URZ, UPT ;  /* 0x000000ff3e00728c */ /* 0x000fe2000bf05070 */
[----:B------:R-:W-:Y:S02]  /*6450*/  ISETP.NE.U32.AND P4, PT, R154, RZ, PT ;  /* 0x000000ff9a00720c */ /* 0x000fe40003f85070 */
[----:B------:R-:W-:Y:S01]  /*6460*/  ISETP.NE.U32.AND P2, PT, RZ, UR54, PT ;  /* 0x00000036ff007c0c */ /* 0x000fe2000bf45070 */
[----:B------:R-:W-:Y:S01]  /*6470*/  UISETP.NE.AND.EX UP1, UPT, UR63, URZ, UPT, UP0 ;  /* 0x000000ff3f00728c */ /* 0x000fe2000bf25300 */
[----:B------:R-:W-:Y:S01]  /*6480*/  ISETP.NE.AND.EX P4, PT, R155, RZ, PT, P4 ;  /* 0x000000ff9b00720c */ /* 0x000fe20003f85340 */
[----:B------:R-:W-:Y:S01]  /*6490*/  UPLOP3.LUT UP0, UPT, UPT, UPT, UPT, 0x40, 0x4 ;  /* 0x000000000004789c */ /* 0x000fe20003f0e870 */
[----:B------:R-:W-:Y:S05]  /*64a0*/  ISETP.NE.AND.EX P2, PT, RZ, UR55, PT, P2 ;  /* 0x00000037ff007c0c */ /* 0x000fea000bf45320 */
[----:B------:R-:W-:Y:S06]  /*64b0*/  UISETP.NE.AND UP2, UPT, UR4, URZ, UPT ;  /* 0x000000ff0400728c */ /* 0x000fec000bf45270 */
[----:B------:R-:W-:Y:S05]  /*64c0*/  PLOP3.LUT P1, PT, PT, PT, UP2, 0x80, 0x8 ;  /* 0x000000000008781c */ /* 0x000fea0003f2f028 */
[----:B------:R-:W-:Y:S06]  /*64d0*/  @UP2 UPLOP3.LUT UP0, UPT, UPT, UPT, UP1, 0x80, 0x8 ;  /* 0x000000000008289c */ /* 0x000fec0003f0f010 */
[----:B------:R-:W-:Y:S01]  /*64e0*/  PLOP3.LUT P0, PT, PT, PT, UP0, 0x80, 0x8 ;  /* 0x000000000008781c */ /* 0x000fe20003f0f008 */
[----:B------:R-:W-:Y:S01]  /*64f0*/  @!UPT UIADD3 URZ, UPT, UPT, URZ, URZ, URZ ;  /* 0x000000fffffff290 */ /* 0x000fe2000fffe0ff */
[----:B------:R-:W-:Y:S11]  /*6500*/  BRA.U !UP1, `(.L_x_85) ;  /* 0x00000001093c7547 */ /* 0x000ff6000b800000 */
[----:B------:R-:W-:Y:S01]  /*6510*/  UISETP.NE.U32.AND UP0, UPT, UR54, URZ, UPT ;  /* 0x000000ff3600728c */ /* 0x000fe2000bf05070 */
[----:B------:R-:W-:Y:S01]  /*6520*/  HFMA2 R0, -RZ, RZ, 0, 5.9604644775390625e-08 ;  /* 0x00000001ff007431 */ /* 0x000fe200000001ff */
[----:B------:R-:W1:Y:S01]  /*6530*/  LDCU.64 UR8, c[0x0][0x358] ;  /* 0x00006b00ff0877ac */ /* 0x000e620008000a00 */
[----:B------:R-:W-:Y:S01]  /*6540*/  IMAD.MOV.U32 R169, RZ, RZ, 0x1 ;  /* 0x00000001ffa97424 */ /* 0x000fe200078e00ff */
[----:B------:R-:W-:Y:S06]  /*6550*/  UISETP.NE.AND.EX UP0, UPT, UR55, URZ, UPT, UP0 ;  /* 0x000000ff3700728c */ /* 0x000fec000bf05300 */
        /* <DEDUP_REMOVED lines=9> */
[----:B-12---:R-:W-:Y:S02]  /*65f0*/  @!P3 IMAD.U32 R73, RZ, RZ, UR4 ;  /* 0x00000004ff49be24 */ /* 0x006fe4000f8e00ff */
.L_x_85:
[----:B------:R-:W-:Y:S05]  /*6600*/  @!P4 BRA `(.L_x_86) ;  /* 0x000000000024c947 */ /* 0x000fea0003800000 */
[----:B------:R-:W-:Y:S01]  /*6610*/  ISETP.NE.U32.AND P3, PT, R152, RZ, PT ;  /* 0x000000ff9800720c */ /* 0x000fe20003f65070 */
[----:B------:R-:W1:Y:S03]  /*6620*/  LDCU.64 UR4, c[0x0][0x358] ;  /* 0x00006b00ff0477ac */ /* 0x000e660008000a00 */
[----:B------:R-:W-:Y:S11]  /*6630*/  ISETP.NE.AND.EX P3, PT, R153, RZ, PT, P3 ;  /* 0x000000ff9900720c */ /* 0x000ff60003f65330 */
[----:B------:R-:W-:Y:S02]  /*6640*/  @!UPT UIADD3 URZ, UPT, UPT, URZ, URZ, URZ ;  /* 0x000000fffffff290 */ /* 0x000fe4000fffe0ff */
[----:B------:R-:W2:Y:S01]  /*6650*/  @P3 LDC.64 R4, c[0x0][0x8a8] ;  /* 0x00022a00ff043b82 */ /* 0x000ea20000000a00 */
[----:B------:R-:W-:Y:S04]  /*6660*/  @P3 IMAD R0, R154, UR50, RZ ;  /* 0x000000329a003c24 */ /* 0x000fe8000f8e02ff */
[----:B--2---:R-:W-:Y:S05]  /*6670*/  @P3 IMAD.WIDE R4, R0, 0x4, R4 ;  /* 0x0000000400043825 */ /* 0x004fea00078e0204 */
[----:B-1---5:R1:W5:Y:S02]  /*6680*/  @P3 LDG.E R70, desc[UR4][R4.64] ;  /* 0x0000000404463981 */ /* 0x022364000c1e1900 */
[----:B-1----:R-:W2:Y:S02]  /*6690*/  @!P3 LDC R70, c[0x0][0x8a0] ;  /* 0x00022800ff46bb82 */ /* 0x002ea40000000800 */
.L_x_86:
[----:B-----5:R-:W-:Y:S01]  /*66a0*/  FSETP.NEU.AND P4, PT, R73, RZ, PT ;  /* 0x000000ff4900720b */ /* 0x020fe20003f8d000 */
[----:B------:R-:W-:Y:S01]  /*66b0*/  BSSY B1, `(.L_x_87) ;  /* 0x0000047000017945 */ /* 0x000fe20003800000 */
[----:B------:R-:W-:Y:S01]  /*66c0*/  SEL R6, RZ, 0xffffffff, P2 ;  /* 0xffffffffff067807 */ /* 0x000fe20001000000 */
[----:B------:R-:W-:Y:S01]  /*66d0*/  IMAD.MOV.U32 R182, RZ, RZ, 0x1 ;  /* 0x00000001ffb67424 */ /* 0x000fe200078e00ff */
[----:B------:R-:W-:Y:S01]  /*66e0*/  LOP3.LUT P3, RZ, R169, 0xff, RZ, 0xc0, !PT ;  /* 0x000000ffa9ff7812 */ /* 0x000fe2000786c0ff */
[----:B------:R-:W-:Y:S01]  /*66f0*/  IMAD.IADD R71, R69, 0x1, R2 ;  /* 0x0000000145477824 */ /* 0x000fe200078e0202 */
[----:B------:R-:W-:Y:S02]  /*6700*/  @P1 SEL R3, RZ, 0xffffffff, P4 ;  /* 0xffffffffff031807 */ /* 0x000fe40002000000 */
[----:B------:R-:W-:Y:S02]  /*6710*/  CS2R R150, SRZ ;  /* 0x0000000000967805 */ /* 0x000fe4000001ff00 */
[----:B------:R-:W-:Y:S02]  /*6720*/  LEA R0, R162, UR48, 0x3 ;  /* 0x00000030a2007c11 */ /* 0x000fe4000f8e18ff */
[----:B------:R-:W-:Y:S02]  /*6730*/  CS2R R148, SRZ ;  /* 0x0000000000947805 */ /* 0x000fe4000001ff00 */
[----:B------:R-:W-:Y:S02]  /*6740*/  @P0 SEL R3, R6, R3, !P3 ;  /* 0x0000000306030207 */ /* 0x000fe40005800000 */
[----:B------:R-:W-:Y:S02]  /*6750*/  CS2R R146, SRZ ;  /* 0x0000000000927805 */ /* 0x000fe4000001ff00 */
[----:B------:R-:W-:Y:S02]  /*6760*/  LEA R181, R68, UR48, 0x3 ;  /* 0x0000003044b57c11 */ /* 0x000fe4000f8e18ff */
[----:B------:R-:W-:Y:S02]  /*6770*/  CS2R R144, SRZ ;  /* 0x0000000000907805 */ /* 0x000fe4000001ff00 */
[----:B------:R-:W-:Y:S02]  /*6780*/  @P1 LOP3.LUT R3, R3, 0x1, RZ, 0xc0, !PT ;  /* 0x0000000103031812 */ /* 0x000fe400078ec0ff */
[----:B------:R-:W-:Y:S02]  /*6790*/  CS2R R142, SRZ ;  /* 0x00000000008e7805 */ /* 0x000fe4000001ff00 */
[----:B------:R-:W-:Y:S02]  /*67a0*/  SHF.L.U32 R4, R164, 0x1f, RZ ;  /* 0x0000001fa4047819 */ /* 0x000fe400000006ff */
[----:B------:R-:W-:Y:S02]  /*67b0*/  CS2R R140, SRZ ;  /* 0x00000000008c7805 */ /* 0x000fe4000001ff00 */
[----:B------:R-:W-:Y:S02]  /*67c0*/  ISETP.NE.U32.OR P6, PT, R3, 0x1, !P1 ;  /* 0x000000010300780c */ /* 0x000fe40004fc5470 */
[----:B------:R-:W-:Y:S02]  /*67d0*/  CS2R R138, SRZ ;  /* 0x00000000008a7805 */ /* 0x000fe4000001ff00 */
[----:B------:R-:W-:Y:S02]  /*67e0*/  PLOP3.LUT P2, PT, PT, PT, UP1, 0x80, 0x8 ;  /* 0x000000000008781c */ /* 0x000fe40003f4f018 */
[----:B------:R-:W-:Y:S02]  /*67f0*/  CS2R R136, SRZ ;  /* 0x0000000000887805 */ /* 0x000fe4000001ff00 */
[----:B------:R-:W-:Y:S02]  /*6800*/  SEL R3, RZ, 0xffffffff, P4 ;  /* 0xffffffffff037807 */ /* 0x000fe40002000000 */
[----:B------:R-:W-:Y:S03]  /*6810*/  P2R R156, PR, RZ, 0x40 ;  /* 0x00000040ff9c7803 */ /* 0x000fe60000000000 */
[----:B------:R-:W-:Y:S04]  /*6820*/  @P6 SHF.L.U32 R5, R161, 0x1f, RZ ;  /* 0x0000001fa1056819 */ /* 0x000fe800000006ff */
[----:B------:R-:W-:Y:S01]  /*6830*/  @P2 SEL R3, R6, R3, !P3 ;  /* 0x0000000306032207 */ /* 0x000fe20005800000 */
[----:B------:R-:W1:Y:S03]  /*6840*/  @P6 SYNCS.PHASECHK.TRANS64.TRYWAIT P1, [R0+URZ+0xc0], R5 ;  /* 0x0000c005000065a7 */ /* 0x000e6600080211ff */
[----:B------:R-:W-:Y:S04]  /*6850*/  LOP3.LUT R3, R3, 0x1, RZ, 0xc0, !PT ;  /* 0x0000000103037812 */ /* 0x000fe800078ec0ff */
[----:B------:R-:W-:Y:S04]  /*6860*/  ISETP.NE.U32.AND P5, PT, R3, 0x1, PT ;  /* 0x000000010300780c */ /* 0x000fe80003fa5070 */
[----:B------:R-:W-:Y:S01]  /*6870*/  P2R R183, PR, RZ, 0x20 ;  /* 0x00000020ffb77803 */ /* 0x000fe20000000000 */
[----:B------:R3:W4:Y:S01]  /*6880*/  SYNCS.PHASECHK.TRANS64.TRYWAIT P0, [R181+URZ+0x100], R4 ;  /* 0x00010004b50075a7 */ /* 0x00072200080011ff */
[----:B-1----:R-:W-:Y:S01]  /*6890*/  @P6 SEL R182, RZ, 0x1, !P1 ;  /* 0x00000001ffb66807 */ /* 0x002fe20004800000 */
[----:B---3--:R-:W-:Y:S06]  /*68a0*/  @!P6 BRA `(.L_x_88) ;  /* 0x00000000009ce947 */ /* 0x008fec0003800000 */
[----:B------:R-:W-:Y:S01]  /*68b0*/  @P5 IMAD R8, R162, 0x2000, R175 ;  /* 0x00002000a2085824 */ /* 0x000fe200078e02af */
[----:B------:R-:W1:Y:S01]  /*68c0*/  S2R R2, SR_CgaCtaId ;  /* 0x0000000000027919 */ /* 0x000e620000008800 */
[----:B------:R-:W-:Y:S01]  /*68d0*/  ISETP.NE.AND P1, PT, R182, RZ, PT ;  /* 0x000000ffb600720c */ /* 0x000fe20003f25270 */
[----:B------:R-:W-:Y:S01]  /*68e0*/  BSSY B0, `(.L_x_89) ;  /* 0x0000010000007945 */ /* 0x000fe20003800000 */
[--C-:B------:R-:W-:Y:S01]  /*68f0*/  @P5 IMAD R7, R167, -0x10, R8.reuse ;  /* 0xfffffff0a7075824 */ /* 0x100fe200078e0208 */
[----:B------:R-:W-:Y:S01]  /*6900*/  CS2R R138, SRZ ;  /* 0x00000000008a7805 */ /* 0x000fe2000001ff00 */
[----:B------:R-:W-:Y:S01]  /*6910*/  @P5 IMAD R6, R166, -0x10, R8 ;  /* 0xfffffff0a6065824 */ /* 0x000fe200078e0208 */
[----:B------:R-:W-:Y:S01]  /*6920*/  CS2R R136, SRZ ;  /* 0x0000000000887805 */ /* 0x000fe2000001ff00 */
[----:B------:R-:W-:Y:S01]  /*6930*/  @P5 IMAD R5, R174, 0x10, R7 ;  /* 0x00000010ae055824 */ /* 0x000fe200078e0207 */
[----:B------:R-:W-:Y:S02]  /*6940*/  CS2R R146, SRZ ;  /* 0x0000000000927805 */ /* 0x000fe4000001ff00 */
[----:B------:R-:W-:Y:S02]  /*6950*/  CS2R R144, SRZ ;  /* 0x0000000000907805 */ /* 0x000fe4000001ff00 */
[----:B------:R-:W-:Y:S02]  /*6960*/  CS2R R142, SRZ ;  /* 0x00000000008e7805 */ /* 0x000fe4000001ff00 */
[----:B------:R-:W-:Y:S02]  /*6970*/  CS2R R140, SRZ ;  /* 0x00000000008c7805 */ /* 0x000fe4000001ff00 */
[----:B------:R-:W-:Y:S02]  /*6980*/  CS2R R150, SRZ ;  /* 0x0000000000967805 */ /* 0x000fe4000001ff00 */
[----:B------:R-:W-:Y:S01]  /*6990*/  CS2R R148, SRZ ;  /* 0x0000000000947805 */ /* 0x000fe2000001ff00 */
[----:B------:R-:W-:Y:S06]  /*69a0*/  @P1 BRA `(.L_x_90) ;  /* 0x00000000000c1947 */ /* 0x000fec0003800000 */
[----:B------:R-:W-:Y:S04]  /*69b0*/  SHF.L.U32 R3, R161, 0x1f, RZ ;  /* 0x0000001fa1037819 */ /* 0x000fe800000006ff */
[----:B------:R-:W3:Y:S02]  /*69c0*/  SYNCS.PHASECHK.TRANS64.TRYWAIT P1, [R0+URZ+0xc0], R3 ;  /* 0x0000c003000075a7 */ /* 0x000ee400080211ff */
[----:B---3--:R-:W-:Y:S05]  /*69d0*/  @!P1 BRA `(.L_x_91) ;  /* 0x00000034007c9947 */ /* 0x008fea0003800000 */
.L_x_90:
[----:B------:R-:W-:Y:S05]  /*69e0*/  BSYNC B0 ;  /* 0x0000000000007941 */ /* 0x000fea0003800000 */
.L_x_89:
[----:B------:R-:W-:Y:S01]  /*69f0*/  ISETP.NE.AND P1, PT, R183, RZ, PT ;  /* 0x000000ffb700720c */ /* 0x000fe20003f25270 */
[----:B---3--:R-:W-:Y:S02]  /*6a00*/  VIADD R3, R0, 0xd0 ;  /* 0x000000d000037836 */ /* 0x008fe40000000000 */
[----:B------:R-:W-:Y:S03]  /*6a10*/  VIADD R162, R162, 0x1 ;  /* 0x00000001a2a27836 */ /* 0x000fe60000000000 */
[----:B-1----:R-:W-:Y:S07]  /*6a20*/  PRMT R2, R2, 0x654, R3 ;  /* 0x0000065402027816 */ /* 0x002fee0000000003 */
[----:B------:R1:W3:Y:S04]  /*6a30*/  @P1 LDS.128 R136, [R8] ;  /* 0x0000000008881984 */ /* 0x0002e80000000c00 */
[----:B------:R1:W1:Y:S04]  /*6a40*/  @P1 LDS.128 R144, [R6+0x20] ;  /* 0x0000200006901984 */ /* 0x0002680000000c00 */
[----:B------:R1:W1:Y:S04]  /*6a50*/  @P1 LDS.128 R140, [R7+0x10] ;  /* 0x00001000078c1984 */ /* 0x0002680000000c00 */
[----:B------:R1:W1:Y:S01]  /*6a60*/  @P1 LDS.128 R148, [R5+0x10] ;  /* 0x0000100005941984 */ /* 0x0002620000000c00 */
[C---:B------:R-:W-:Y:S01]  /*6a70*/  ISETP.NE.AND P1, PT, R162.reuse, 0x2, PT ;  /* 0x00000002a200780c */ /* 0x040fe20003f25270 */
[----:B------:R-:W-:Y:S01]  /*6a80*/  @!PT LDS RZ, [RZ] ;  /* 0x00000000fffff984 */ /* 0x000fe20000000800 */
[----:B------:R-:W-:Y:S01]  /*6a90*/  @!PT LDS RZ, [RZ] ;  /* 0x00000000fffff984 */ /* 0x000fe20000000800 */
[----:B------:R-:W-:Y:S01]  /*6aa0*/  @!PT LDS RZ, [RZ] ;  /* 0x00000000fffff984 */ /* 0x000fe20000000800 */
[----:B------:R-:W-:Y:S01]  /*6ab0*/  @!PT LDS RZ, [RZ] ;  /* 0x00000000fffff984 */ /* 0x000fe20000000800 */
[----:B------:R5:W-:Y:S06]  /*6ac0*/  MEMBAR.ALL.CTA ;  /* 0x0000000000007992 */ /* 0x000bec0000008000 */
[----:B-----5:R-:W5:Y:S01]  /*6ad0*/  FENCE.VIEW.ASYNC.S ;  /* 0x00000000000073c6 */ /* 0x020f620000000000 */
[----:B------:R-:W-:Y:S02]  /*6ae0*/  SEL R0, RZ, 0x1, P1 ;  /* 0x00000001ff007807 */ /* 0x000fe40000800000 */
[----:B------:R-:W-:Y:S02]  /*6af0*/  SEL R162, R162, RZ, P1 ;  /* 0x000000ffa2a27207 */ /* 0x000fe40000800000 */
[----:B------:R-:W-:Y:S01]  /*6b00*/  LOP3.LUT R161, R161, R0, RZ, 0x3c, !PT ;  /* 0x00000000a1a17212 */ /* 0x000fe200078e3cff */
[----:B-----5:R1:W-:Y:S06]  /*6b10*/  SYNCS.ARRIVE.TRANS64.RED.A1T0 RZ, [R2+URZ], RZ ;  /* 0x000000ff02ff79a7 */ /* 0x0203ec00081004ff */
.L_x_88:
[----:B------:R-:W-:Y:S05]  /*6b20*/  BSYNC B1 ;  /* 0x0000000000017941 */ /* 0x000fea0003800000 */
.L_x_87:
[----:B------:R-:W-:Y:S04]  /*6b30*/  SHF.R.U32.HI R3, RZ, 0x15, R71 ;  /* 0x00000015ff037819 */ /* 0x000fe80000011647 */
[----:B------:R-:W-:Y:S01]  /*6b40*/  LOP3.LUT P1, RZ, R3, 0x3, R170, 0x48, !PT ;  /* 0x0000000303ff7812 */ /* 0x000fe200078248aa */
[----:B------:R-:W-:Y:S01]  /*6b50*/  @!UPT UIADD3 URZ, UPT, UPT, URZ, URZ, URZ ;  /* 0x000000fffffff290 */ /* 0x000fe2000fffe0ff */
[----:B----4-:R-:W-:Y:S11]  /*6b60*/  @P0 BRA `(.L_x_92) ;  /* 0x0000000000080947 */ /* 0x010ff60003800000 */
[----:B------:R-:W4:Y:S02]  /*6b70*/  SYNCS.PHASECHK.TRANS64.TRYWAIT P0, [R181+URZ+0x100], R4 ;  /* 0x00010004b50075a7 */ /* 0x000f2400080011ff */
[----:B----4-:R-:W-:Y:S05]  /*6b80*/  @!P0 BRA `(.L_x_93) ;  /* 0x0000003400248947 */ /* 0x010fea0003800000 */
.L_x_92:
[----:B------:R-:W-:Y:S04]  /*6b90*/  BSSY.RECONVERGENT B6, `(.L_x_94) ;  /* 0x0000012000067945 */ /* 0x000fe80003800200 */
[----:B------:R-:W-:Y:S05]  /*6ba0*/  @!P1 BRA `(.L_x_95) ;  /* 0x0000000000409947 */ /* 0x000fea0003800000 */
[----:B------:R-:W5:Y:S01]  /*6bb0*/  LDCU.64 UR8, c[0x4][0x70] ;  /* 0x01000e00ff0877ac */ /* 0x000f620008000a00 */
[----:B------:R-:W-:Y:S01]  /*6bc0*/  MOV R3, 0x0 ;  /* 0x0000000000037802 */ /* 0x000fe20000000f00 */
[----:B------:R-:W-:Y:S02]  /*6bd0*/  HFMA2 R12, -RZ, RZ, 0, 5.9604644775390625e-08 ;  /* 0x00000001ff0c7431 */ /* 0x000fe400000001ff */
[----:B-1----:R-:W-:Y:S02]  /*6be0*/  IMAD.MOV.U32 R8, RZ, RZ, 0x192 ;  /* 0x00000192ff087424 */ /* 0x002fe400078e00ff */
[----:B------:R-:W-:Y:S01]  /*6bf0*/  IMAD.MOV.U32 R13, RZ, RZ, RZ ;  /* 0x000000ffff0d7224 */ /* 0x000fe200078e00ff */
[----:B------:R-:W1:Y:S01]  /*6c00*/  LDCU.64 UR6, c[0x4][0x78] ;  /* 0x01000f00ff0677ac */ /* 0x000e620008000a00 */
[----:B------:R-:W2:Y:S01]  /*6c10*/  LDC.64 R2, c[0x4][R3] ;  /* 0x0100000003027b82 */ /* 0x000ea20000000a00 */
[----:B------:R-:W3:Y:S01]  /*6c20*/  LDCU.64 UR4, c[0x4][0x10] ;  /* 0x01000200ff0477ac */ /* 0x000ee20008000a00 */
[----:B-----5:R-:W-:Y:S01]  /*6c30*/  MOV R5, UR9 ;  /* 0x0000000900057c02 */ /* 0x020fe20008000f00 */
[----:B----4-:R-:W-:Y:S01]  /*6c40*/  IMAD.U32 R4, RZ, RZ, UR8 ;  /* 0x00000008ff047e24 */ /* 0x010fe2000f8e00ff */
[----:B-1----:R-:W-:Y:S01]  /*6c50*/  MOV R7, UR7 ;  /* 0x0000000700077c02 */ /* 0x002fe20008000f00 */
[----:B------:R-:W-:Y:S01]  /*6c60*/  IMAD.U32 R6, RZ, RZ, UR6 ;  /* 0x00000006ff067e24 */ /* 0x000fe2000f8e00ff */
[----:B---3--:R-:W-:Y:S01]  /*6c70*/  MOV R11, UR5 ;  /* 0x00000005000b7c02 */ /* 0x008fe20008000f00 */
[----:B------:R-:W-:Y:S02]  /*6c80*/  IMAD.U32 R10, RZ, RZ, UR4 ;  /* 0x00000004ff0a7e24 */ /* 0x000fe4000f8e00ff */
[----:B------:R-:W-:Y:S07]  /*6c90*/  LEPC R20, `(.L_x_95) ;  /* 0x000000001014794e */ /* 0x000fee0000000000 */
[----:B--2---:R-:W-:Y:S05]  /*6ca0*/  CALL.ABS.NOINC R2 ;  /* 0x0000000002007343 */ /* 0x004fea0003c00000 */
.L_x_95:
[----:B------:R-:W-:Y:S05]  /*6cb0*/  BSYNC.RECONVERGENT B6 ;  /* 0x0000000000067941 */ /* 0x000fea0003800200 */
.L_x_94:
[-C--:B---3--:R-:W-:Y:S01]  /*6cc0*/  F2FP.F16.E4M3.UNPACK_B R74, R136.reuse ;  /* 0x00000088ff4a723e */ /* 0x088fe200020006ff */
[----:B------:R-:W-:Y:S05]  /*6cd0*/  WARPSYNC.ALL ;  /* 0x0000000000007948 */ /* 0x000fea0003800000 */
[----:B------:R-:W-:Y:S01]  /*6ce0*/  R2UR UR4, R71 ;  /* 0x00000000470472ca */ /* 0x000fe200000e0000 */
[--C-:B------:R-:W-:Y:S01]  /*6cf0*/  HADD2.F32 R72, -RZ, R74.reuse.H0_H0 ;  /* 0x2000004aff487230 */ /* 0x100fe20000004100 */
[----:B------:R-:W-:Y:S01]  /*6d00*/  F2FP.F16.E4M3.UNPACK_B R76, R136.H1 ;  /* 0x00000088ff4c723e */ /* 0x000fe200030006ff */
[----:B------:R-:W-:Y:S01]  /*6d10*/  HADD2.F32 R75, -RZ, R74.H1_H1 ;  /* 0x3000004aff4b7230 */ /* 0x000fe20000004100 */
[-C--:B------:R-:W-:Y:S01]  /*6d20*/  F2FP.F16.E4M3.UNPACK_B R78, R137.reuse ;  /* 0x00000089ff4e723e */ /* 0x080fe200020006ff */
[----:B------:R-:W-:Y:S01]  /*6d30*/  BSSY.RECONVERGENT B0, `(.L_x_96) ;  /* 0x000011d000007945 */ /* 0x000fe20003800200 */
[----:B------:R-:W-:Y:S01]  /*6d40*/  F2FP.F16.E4M3.UNPACK_B R80, R137.H1 ;  /* 0x00000089ff50723e */ /* 0x000fe200030006ff */
[--C-:B------:R-:W-:Y:S01]  /*6d50*/  HADD2.F32 R74, -RZ, R76.reuse.H0_H0 ;  /* 0x2000004cff4a7230 */ /* 0x100fe20000004100 */
[-C--:B------:R-:W-:Y:S01]  /*6d60*/  F2FP.F16.E4M3.UNPACK_B R82, R138.reuse ;  /* 0x0000008aff52723e */ /* 0x080fe200020006ff */
[----:B------:R-:W-:Y:S01]  /*6d70*/  HADD2.F32 R76, -RZ, R76.H1_H1 ;  /* 0x3000004cff4c7230 */ /* 0x000fe20000004100 */
[----:B------:R-:W-:Y:S01]  /*6d80*/  F2FP.F16.E4M3.UNPACK_B R84, R138.H1 ;  /* 0x0000008aff54723e */ /* 0x000fe200030006ff */
[--C-:B------:R-:W-:Y:S01]  /*6d90*/  HADD2.F32 R77, -RZ, R78.reuse.H0_H0 ;  /* 0x2000004eff4d7230 */ /* 0x100fe20000004100 */
[-C--:B------:R-:W-:Y:S01]  /*6da0*/  F2FP.F16.E4M3.UNPACK_B R86, R139.reuse ;  /* 0x0000008bff56723e */ /* 0x080fe200020006ff */
[----:B-1--4-:R-:W2:Y:S01]  /*6db0*/  LDTM.x64 R4, tmem[UR4] ;  /* 0x00000004000479ee */ /* 0x012ea20008340000 */
[----:B------:R-:W-:Y:S01]  /*6dc0*/  F2FP.F16.E4M3.UNPACK_B R88, R139.H1 ;  /* 0x0000008bff58723e */ /* 0x000fe200030006ff */
[----:B------:R-:W-:Y:S01]  /*6dd0*/  HADD2.F32 R78, -RZ, R78.H1_H1 ;  /* 0x3000004eff4e7230 */ /* 0x000fe20000004100 */
[-C--:B------:R-:W-:Y:S01]  /*6de0*/  F2FP.F16.E4M3.UNPACK_B R90, R140.reuse ;  /* 0x0000008cff5a723e */ /* 0x080fe200020006ff */
[----:B------:R-:W-:Y:S01]  /*6df0*/  HADD2.F32 R79, -RZ, R80.H0_H0 ;  /* 0x20000050ff4f7230 */ /* 0x000fe20000004100 */
[----:B------:R-:W-:Y:S01]  /*6e00*/  F2FP.F16.E4M3.UNPACK_B R92, R140.H1 ;  /* 0x0000008cff5c723e */ /* 0x000fe200030006ff */
[--C-:B------:R-:W-:Y:S01]  /*6e10*/  HADD2.F32 R81, -RZ, R82.reuse.H0_H0 ;  /* 0x20000052ff517230 */ /* 0x100fe20000004100 */
[----:B------:R-:W-:Y:S01]  /*6e20*/  ISETP.NE.AND P6, PT, R156, RZ, PT ;  /* 0x000000ff9c00720c */ /* 0x000fe20003fc5270 */
[----:B------:R-:W-:Y:S01]  /*6e30*/  HADD2.F32 R82, -RZ, R82.H1_H1 ;  /* 0x30000052ff527230 */ /* 0x000fe20000004100 */
[----:B------:R-:W-:Y:S01]  /*6e40*/  SHF.L.U32 R192, R173, 0x4, RZ ;  /* 0x00000004adc07819 */ /* 0x000fe200000006ff */
[--C-:B------:R-:W-:Y:S01]  /*6e50*/  HADD2.F32 R85, -RZ, R86.reuse.H0_H0 ;  /* 0x20000056ff557230 */ /* 0x100fe20000004100 */
[----:B------:R-:W-:Y:S01]  /*6e60*/  SHF.L.U32 R194, R172, 0x4, RZ ;  /* 0x00000004acc27819 */ /* 0x000fe200000006ff */
[----:B------:R-:W-:Y:S01]  /*6e70*/  HADD2.F32 R86, -RZ, R86.H1_H1 ;  /* 0x30000056ff567230 */ /* 0x000fe20000004100 */
[----:B------:R-:W-:Y:S01]  /*6e80*/  SHF.L.U32 R193, R174, 0x4, RZ ;  /* 0x00000004aec17819 */ /* 0x000fe200000006ff */
[--C-:B------:R-:W-:Y:S01]  /*6e90*/  HADD2.F32 R89, -RZ, R90.reuse.H0_H0 ;  /* 0x2000005aff597230 */ /* 0x100fe20000004100 */
[----:B------:R-:W-:Y:S01]  /*6ea0*/  F2FP.F16.E4M3.UNPACK_B R94, R141 ;  /* 0x0000008dff5e723e */ /* 0x000fe200020006ff */
[----:B------:R-:W-:Y:S01]  /*6eb0*/  HADD2.F32 R90, -RZ, R90.H1_H1 ;  /* 0x3000005aff5a7230 */ /* 0x000fe20000004100 */
[----:B------:R-:W-:Y:S01]  /*6ec0*/  F2FP.F16.E4M3.UNPACK_B R98, R142 ;  /* 0x0000008eff62723e */ /* 0x000fe200020006ff */
[----:B------:R-:W-:Y:S01]  /*6ed0*/  HADD2.F32 R80, -RZ, R80.H1_H1 ;  /* 0x30000050ff507230 */ /* 0x000fe20000004100 */
[----:B------:R-:W-:Y:S01]  /*6ee0*/  F2FP.F16.E4M3.UNPACK_B R102, R143 ;  /* 0x0000008fff66723e */ /* 0x000fe200020006ff */
[--C-:B------:R-:W-:Y:S01]  /*6ef0*/  HADD2.F32 R93, -RZ, R94.reuse.H0_H0 ;  /* 0x2000005eff5d7230 */ /* 0x100fe20000004100 */
[----:B------:R-:W-:Y:S01]  /*6f00*/  F2FP.F16.E4M3.UNPACK_B R106, R144 ;  /* 0x00000090ff6a723e */ /* 0x000fe200020006ff */
[----:B------:R-:W-:Y:S01]  /*6f10*/  HADD2.F32 R94, -RZ, R94.H1_H1 ;  /* 0x3000005eff5e7230 */ /* 0x000fe20000004100 */
[----:B------:R-:W-:Y:S01]  /*6f20*/  F2FP.F16.E4M3.UNPACK_B R110, R145 ;  /* 0x00000091ff6e723e */ /* 0x000fe200020006ff */
[C---:B--2---:R-:W-:Y:S01]  /*6f30*/  FMUL R0, R70.reuse, R4 ;  /* 0x0000000446007220 */ /* 0x044fe20000400000 */
[C---:B------:R-:W-:Y:S01]  /*6f40*/  FMUL R2, R70.reuse, R5 ;  /* 0x0000000546027220 */ /* 0x040fe20000400000 */
[C---:B------:R-:W-:Y:S01]  /*6f50*/  FMUL R4, R70.reuse, R8 ;  /* 0x0000000846047220 */ /* 0x040fe20000400000 */
[C---:B------:R-:W-:Y:S01]  /*6f60*/  FMUL R5, R70.reuse, R9 ;  /* 0x0000000946057220 */ /* 0x040fe20000400000 */
[C---:B------:R-:W-:Y:S01]  /*6f70*/  FFMA R0, R73.reuse, R72, R0 ;  /* 0x0000004849007223 */ /* 0x040fe20000000000 */
[C---:B------:R-:W-:Y:S01]  /*6f80*/  FFMA R2, R73.reuse, R75, R2 ;  /* 0x0000004b49027223 */ /* 0x040fe20000000002 */
[C---:B------:R-:W-:Y:S01]  /*6f90*/  FMUL R8, R70.reuse, R12 ;  /* 0x0000000c46087220 */ /* 0x040fe20000400000 */
[C---:B------:R-:W-:Y:S01]  /*6fa0*/  FMUL R9, R70.reuse, R13 ;  /* 0x0000000d46097220 */ /* 0x040fe20000400000 */
[C---:B------:R-:W-:Y:S01]  /*6fb0*/  FMUL R12, R70.reuse, R16 ;  /* 0x00000010460c7220 */ /* 0x040fe20000400000 */
[C---:B------:R-:W-:Y:S01]  /*6fc0*/  FMUL R13, R70.reuse, R17 ;  /* 0x00000011460d7220 */ /* 0x040fe20000400000 */
[C---:B------:R-:W-:Y:S01]  /*6fd0*/  FMUL R16, R70.reuse, R20 ;  /* 0x0000001446107220 */ /* 0x040fe20000400000 */
[C---:B------:R-:W-:Y:S01]  /*6fe0*/  FMUL R17, R70.reuse, R21 ;  /* 0x0000001546117220 */ /* 0x040fe20000400000 */
[C---:B------:R-:W-:Y:S01]  /*6ff0*/  FMUL R20, R70.reuse, R24 ;  /* 0x0000001846147220 */ /* 0x040fe20000400000 */
[C---:B------:R-:W-:Y:S01]  /*7000*/  FMUL R21, R70.reuse, R25 ;  /* 0x0000001946157220 */ /* 0x040fe20000400000 */
[--C-:B------:R-:W-:Y:S02]  /*7010*/  HADD2.F32 R97, -RZ, R98.reuse.H0_H0 ;  /* 0x20000062ff617230 */ /* 0x100fe40000004100 */
[C---:B------:R-:W-:Y:S01]  /*7020*/  FMUL R24, R70.reuse, R28 ;  /* 0x0000001c46187220 */ /* 0x040fe20000400000 */
[----:B------:R-:W-:Y:S02]  /*7030*/  HADD2.F32 R98, -RZ, R98.H1_H1 ;  /* 0x30000062ff627230 */ /* 0x000fe40000004100 */
[C---:B------:R-:W-:Y:S01]  /*7040*/  FMUL R25, R70.reuse, R29 ;  /* 0x0000001d46197220 */ /* 0x040fe20000400000 */
[--C-:B------:R-:W-:Y:S02]  /*7050*/  HADD2.F32 R101, -RZ, R102.reuse.H0_H0 ;  /* 0x20000066ff657230 */ /* 0x100fe40000004100 */
[C---:B------:R-:W-:Y:S01]  /*7060*/  FMUL R28, R70.reuse, R32 ;  /* 0x00000020461c7220 */ /* 0x040fe20000400000 */
[----:B------:R-:W-:Y:S02]  /*7070*/  HADD2.F32 R102, -RZ, R102.H1_H1 ;  /* 0x30000066ff667230 */ /* 0x000fe40000004100 */
[C---:B------:R-:W-:Y:S01]  /*7080*/  FMUL R29, R70.reuse, R33 ;  /* 0x00000021461d7220 */ /* 0x040fe20000400000 */
[--C-:B------:R-:W-:Y:S02]  /*7090*/  HADD2.F32 R105, -RZ, R106.reuse.H0_H0 ;  /* 0x2000006aff697230 */ /* 0x100fe40000004100 */
[C---:B------:R-:W-:Y:S01]  /*70a0*/  FMUL R32, R70.reuse, R36 ;  /* 0x0000002446207220 */ /* 0x040fe20000400000 */
[----:B------:R-:W-:Y:S01]  /*70b0*/  F2FP.F16.E4M3.UNPACK_B R96, R141.H1 ;  /* 0x0000008dff60723e */ /* 0x000fe200030006ff */
[----:B------:R-:W-:Y:S02]  /*70c0*/  HADD2.F32 R106, -RZ, R106.H1_H1 ;  /* 0x3000006aff6a7230 */ /* 0x000fe40000004100 */
[C---:B------:R-:W-:Y:S01]  /*70d0*/  FMUL R33, R70.reuse, R37 ;  /* 0x0000002546217220 */ /* 0x040fe20000400000 */
[--C-:B------:R-:W-:Y:S02]  /*70e0*/  HADD2.F32 R109, -RZ, R110.reuse.H0_H0 ;  /* 0x2000006eff6d7230 */ /* 0x100fe40000004100 */
[C---:B------:R-:W-:Y:S01]  /*70f0*/  FMUL R36, R70.reuse, R40 ;  /* 0x0000002846247220 */ /* 0x040fe20000400000 */
[----:B------:R-:W-:Y:S01]  /*7100*/  F2FP.F16.E4M3.UNPACK_B R100, R142.H1 ;  /* 0x0000008eff64723e */ /* 0x000fe200030006ff */
[----:B------:R-:W-:Y:S02]  /*7110*/  HADD2.F32 R110, -RZ, R110.H1_H1 ;  /* 0x3000006eff6e7230 */ /* 0x000fe40000004100 */
[C---:B------:R-:W-:Y:S01]  /*7120*/  FMUL R37, R70.reuse, R41 ;  /* 0x0000002946257220 */ /* 0x040fe20000400000 */
[C---:B------:R-:W-:Y:S01]  /*7130*/  FMUL R40, R70.reuse, R44 ;  /* 0x0000002c46287220 */ /* 0x040fe20000400000 */
[----:B------:R-:W-:Y:S01]  /*7140*/  F2FP.F16.E4M3.UNPACK_B R104, R143.H1 ;  /* 0x0000008fff68723e */ /* 0x000fe200030006ff */
        /* <DEDUP_REMOVED lines=8> */
[----:B------:R-:W-:Y:S01]  /*71d0*/  F2FP.F16.E4M3.UNPACK_B R114, R146 ;  /* 0x00000092ff72723e */ /* 0x000fe200020006ff */
[C---:B------:R-:W-:Y:S01]  /*71e0*/  FMUL R53, R70.reuse, R57 ;  /* 0x0000003946357220 */ /* 0x040fe20000400000 */
[C---:B------:R-:W-:Y:S01]  /*71f0*/  FMUL R56, R70.reuse, R60 ;  /* 0x0000003c46387220 */ /* 0x040fe20000400000 */
[----:B------:R-:W-:Y:S01]  /*7200*/  F2FP.F16.E4M3.UNPACK_B R116, R146.H1 ;  /* 0x00000092ff74723e */ /* 0x000fe200030006ff */
[C---:B------:R-:W-:Y:S01]  /*7210*/  FMUL R57, R70.reuse, R61 ;  /* 0x0000003d46397220 */ /* 0x040fe20000400000 */
[--C-:B------:R-:W-:Y:S02]  /*7220*/  HADD2.F32 R113, -RZ, R114.reuse.H0_H0 ;  /* 0x20000072ff717230 */ /* 0x100fe40000004100 */
[C---:B------:R-:W-:Y:S01]  /*7230*/  FMUL R60, R70.reuse, R64 ;  /* 0x00000040463c7220 */ /* 0x040fe20000400000 */
[----:B------:R-:W-:Y:S01]  /*7240*/  F2FP.F16.E4M3.UNPACK_B R118, R147 ;  /* 0x00000093ff76723e */ /* 0x000fe200020006ff */
[----:B------:R-:W-:Y:S02]  /*7250*/  HADD2.F32 R114, -RZ, R114.H1_H1 ;  /* 0x30000072ff727230 */ /* 0x000fe40000004100 */
[C---:B------:R-:W-:Y:S01]  /*7260*/  FMUL R61, R70.reuse, R65 ;  /* 0x00000041463d7220 */ /* 0x040fe20000400000 */
[C---:B------:R-:W-:Y:S01]  /*7270*/  FMUL R3, R70.reuse, R6 ;  /* 0x0000000646037220 */ /* 0x040fe20000400000 */
[----:B------:R-:W-:Y:S01]  /*7280*/  F2FP.F16.E4M3.UNPACK_B R120, R147.H1 ;  /* 0x00000093ff78723e */ /* 0x000fe200030006ff */
[--C-:B------:R-:W-:Y:S02]  /*7290*/  HADD2.F32 R117, -RZ, R118.reuse.H0_H0 ;  /* 0x20000076ff757230 */ /* 0x100fe40000004100 */
[C---:B------:R-:W-:Y:S01]  /*72a0*/  FMUL R7, R70.reuse, R7 ;  /* 0x0000000746077220 */ /* 0x040fe20000400000 */
[C---:B------:R-:W-:Y:S01]  /*72b0*/  FFMA R3, R73.reuse, R74, R3 ;  /* 0x0000004a49037223 */ /* 0x040fe20000000003 */
[----:B------:R-:W-:Y:S01]  /*72c0*/  F2FP.F16.E4M3.UNPACK_B R122, R148 ;  /* 0x00000094ff7a723e */ /* 0x000fe200020006ff */
[----:B------:R-:W-:Y:S02]  /*72d0*/  HADD2.F32 R118, -RZ, R118.H1_H1 ;  /* 0x30000076ff767230 */ /* 0x000fe40000004100 */
[C---:B------:R-:W-:Y:S01]  /*72e0*/  FFMA R7, R73.reuse, R76, R7 ;  /* 0x0000004c49077223 */ /* 0x040fe20000000007 */
[C---:B------:R-:W-:Y:S01]  /*72f0*/  FFMA R4, R73.reuse, R77, R4 ;  /* 0x0000004d49047223 */ /* 0x040fe20000000004 */
[----:B------:R-:W-:Y:S01]  /*7300*/  F2FP.F16.E4M3.UNPACK_B R124, R148.H1 ;  /* 0x00000094ff7c723e */ /* 0x000fe200030006ff */
[----:B------:R-:W-:Y:S01]  /*7310*/  FFMA R5, R73, R78, R5 ;  /* 0x0000004e49057223 */ /* 0x000fe20000000005 */
[--C-:B------:R-:W-:Y:S01]  /*7320*/  HADD2.F32 R121, -RZ, R122.reuse.H0_H0 ;  /* 0x2000007aff797230 */ /* 0x100fe20000004100 */
[----:B------:R-:W-:Y:S01]  /*7330*/  F2FP.SATFINITE.E4M3.F32.PACK_AB_MERGE_C R159, R7, R3, RZ ;  /* 0x00000003079f723e */ /* 0x000fe200048070ff */
[----:B------:R-:W-:Y:S02]  /*7340*/  HADD2.F32 R122, -RZ, R122.H1_H1 ;  /* 0x3000007aff7a7230 */ /* 0x000fe40000004100 */
[C---:B------:R-:W-:Y:S01]  /*7350*/  FMUL R6, R70.reuse, R10 ;  /* 0x0000000a46067220 */ /* 0x040fe20000400000 */
[----:B------:R-:W-:Y:S01]  /*7360*/  FMUL R11, R70, R11 ;  /* 0x0000000b460b7220 */ /* 0x000fe20000400000 */
[--C-:B------:R-:W-:Y:S01]  /*7370*/  HADD2.F32 R83, -RZ, R84.reuse.H0_H0 ;  /* 0x20000054ff537230 */ /* 0x100fe20000004100 */
[----:B------:R-:W-:Y:S01]  /*7380*/  F2FP.SATFINITE.E4M3.F32.PACK_AB_MERGE_C R156, R2, R0, R159 ;  /* 0x00000000029c723e */ /* 0x000fe2000480709f */
[C---:B------:R-:W-:Y:S01]  /*7390*/  FFMA R6, R73.reuse, R79, R6 ;  /* 0x0000004f49067223 */ /* 0x040fe20000000006 */
[C---:B------:R-:W-:Y:S01]  /*73a0*/  FFMA R11, R73.reuse, R80, R11 ;  /* 0x00000050490b7223 */ /* 0x040fe2000000000b */
[C---:B------:R-:W-:Y:S01]  /*73b0*/  FFMA R8, R73.reuse, R81, R8 ;  /* 0x0000005149087223 */ /* 0x040fe20000000008 */
[----:B------:R-:W-:Y:S01]  /*73c0*/  F2FP.F16.E4M3.UNPACK_B R126, R149 ;  /* 0x00000095ff7e723e */ /* 0x000fe200020006ff */
[----:B------:R-:W-:Y:S01]  /*73d0*/  FFMA R9, R73, R82, R9 ;  /* 0x0000005249097223 */ /* 0x000fe20000000009 */
[----:B------:R-:W-:Y:S01]  /*73e0*/  HADD2.F32 R84, -RZ, R84.H1_H1 ;  /* 0x30000054ff547230 */ /* 0x000fe20000004100 */
[----:B------:R-:W-:Y:S01]  /*73f0*/  F2FP.SATFINITE.E4M3.F32.PACK_AB_MERGE_C R157, R11, R6, RZ ;  /* 0x000000060b9d723e */ /* 0x000fe200048070ff */
[C---:B------:R-:W-:Y:S01]  /*7400*/  FMUL R10, R70.reuse, R14 ;  /* 0x0000000e460a7220 */ /* 0x040fe20000400000 */
[----:B------:R-:W-:Y:S02]  /*7410*/  HADD2.F32 R125, -RZ, R126.H0_H0 ;  /* 0x2000007eff7d7230 */ /* 0x000fe40000004100 */
[C---:B------:R-:W-:Y:S01]  /*7420*/  FMUL R15, R70.reuse, R15 ;  /* 0x0000000f460f7220 */ /* 0x040fe20000400000 */
[----:B------:R-:W-:Y:S01]  /*7430*/  HADD2.F32 R87, -RZ, R88.H0_H0 ;  /* 0x20000058ff577230 */ /* 0x000fe20000004100 */
[----:B------:R-:W-:Y:S01]  /*7440*/  F2FP.SATFINITE.E4M3.F32.PACK_AB_MERGE_C R157, R5, R4, R157 ;  /* 0x00000004059d723e */ /* 0x000fe2000480709d */
[C---:B------:R-:W-:Y:S01]  /*7450*/  FFMA R10, R73.reuse, R83, R10 ;  /* 0x00000053490a7223 */ /* 0x040fe2000000000a */
[C---:B------:R-:W-:Y:S01]  /*7460*/  FFMA R15, R73.reuse, R84, R15 ;  /* 0x00000054490f7223 */ /* 0x040fe2000000000f */
[C---:B------:R-:W-:Y:S01]  /*7470*/  FFMA R12, R73.reuse, R85, R12 ;  /* 0x00000055490c7223 */ /* 0x040fe2000000000c */
[----:B------:R-:W-:Y:S01]  /*7480*/  F2FP.F16.E4M3.UNPACK_B R128, R149.H1 ;  /* 0x00000095ff80723e */ /* 0x000fe200030006ff */
[----:B------:R-:W-:Y:S01]  /*7490*/  FFMA R13, R73, R86, R13 ;  /* 0x00000056490d7223 */ /* 0x000fe2000000000d */
[----:B------:R-:W-:Y:S01]  /*74a0*/  HADD2.F32 R126, -RZ, R126.H1_H1 ;  /* 0x3000007eff7e7230 */ /* 0x000fe20000004100 */
[----:B------:R-:W-:Y:S01]  /*74b0*/  F2FP.SATFINITE.E4M3.F32.PACK_AB_MERGE_C R158, R15, R10, RZ ;  /* 0x0000000a0f9e723e */ /* 0x000fe200048070ff */
[----:B------:R-:W-:Y:S02]  /*74c0*/  HADD2.F32 R88, -RZ, R88.H1_H1 ;  /* 0x30000058ff587230 */ /* 0x000fe40000004100 */
[C---:B------:R-:W-:Y:S01]  /*74d0*/  FMUL R14, R70.reuse, R18 ;  /* 0x00000012460e7220 */ /* 0x040fe20000400000 */
[C---:B------:R-:W-:Y:S01]  /*74e0*/  FMUL R19, R70.reuse, R19 ;  /* 0x0000001346137220 */ /* 0x040fe20000400000 */
[----:B------:R-:W-:Y:S01]  /*74f0*/  F2FP.SATFINITE.E4M3.F32.PACK_AB_MERGE_C R158, R9, R8, R158 ;  /* 0x00000008099e723e */ /* 0x000fe2000480709e */
[--C-:B------:R-:W-:Y:S02]  /*7500*/  HADD2.F32 R91, -RZ, R92.reuse.H0_H0 ;  /* 0x2000005cff5b7230 */ /* 0x100fe40000004100 */
        /* <DEDUP_REMOVED lines=10> */
[----:B------:R-:W-:Y:S01]  /*75b0*/  F2FP.SATFINITE.E4M3.F32.PACK_AB_MERGE_C R159, R13, R12, R159 ;  /* 0x0000000c0d9f723e */ /* 0x000fe2000480709f */
[----:B------:R-:W-:Y:S02]  /*75c0*/  HADD2.F32 R95, -RZ, R96.H0_H0 ;  /* 0x20000060ff5f7230 */ /* 0x000fe40000004100 */
[C---:B------:R-:W-:Y:S01]  /*75d0*/  FFMA R18, R73.reuse, R91, R18 ;  /* 0x0000005b49127223 */ /* 0x040fe20000000012 */
[C---:B------:R-:W-:Y:S01]  /*75e0*/  FFMA R23, R73.reuse, R92, R23 ;  /* 0x0000005c49177223 */ /* 0x040fe20000000017 */
[C---:B------:R-:W-:Y:S01]  /*75f0*/  FFMA R20, R73.reuse, R93, R20 ;  /* 0x0000005d49147223 */ /* 0x040fe20000000014 */
[----:B------:R-:W-:Y:S01]  /*7600*/  F2FP.F16.E4M3.UNPACK_B R132, R150.H1 ;  /* 0x00000096ff84723e */ /* 0x000fe200030006ff */
[----:B------:R1:W-:Y:S01]  /*7610*/  STS.128 [R165+UR48+0x4200], R156 ;  /* 0x0042009ca5007988 */ /* 0x0003e20008000c30 */
[----:B------:R-:W-:Y:S01]  /*7620*/  FFMA R21, R73, R94, R21 ;  /* 0x0000005e49157223 */ /* 0x000fe20000000015 */
[----:B------:R-:W-:Y:S01]  /*7630*/  F2FP.SATFINITE.E4M3.F32.PACK_AB_MERGE_C R178, R23, R18, RZ ;  /* 0x0000001217b2723e */ /* 0x000fe200048070ff */
[----:B------:R-:W-:Y:S02]  /*7640*/  HADD2.F32 R130, -RZ, R130.H1_H1 ;  /* 0x30000082ff827230 */ /* 0x000fe40000004100 */
[C---:B------:R-:W-:Y:S01]  /*7650*/  FMUL R22, R70.reuse, R26 ;  /* 0x0000001a46167220 */ /* 0x040fe20000400000 */
[----:B------:R-:W-:Y:S02]  /*7660*/  HADD2.F32 R96, -RZ, R96.H1_H1 ;  /* 0x30000060ff607230 */ /* 0x000fe40000004100 */
[C---:B------:R-:W-:Y:S01]  /*7670*/  FMUL R27, R70.reuse, R27 ;  /* 0x0000001b461b7220 */ /* 0x040fe20000400000 */
[----:B------:R-:W-:Y:S02]  /*7680*/  HADD2.F32 R99, -RZ, R100.H0_H0 ;  /* 0x20000064ff637230 */ /* 0x000fe40000004100 */
[C---:B------:R-:W-:Y:S01]  /*7690*/  FFMA R22, R73.reuse, R95, R22 ;  /* 0x0000005f49167223 */ /* 0x040fe20000000016 */
[----:B------:R-:W-:Y:S01]  /*76a0*/  F2FP.F16.E4M3.UNPACK_B R134, R151 ;  /* 0x00000097ff86723e */ /* 0x000fe200020006ff */
        /* <DEDUP_REMOVED lines=8> */
[----:B------:R-:W-:Y:S02]  /*7730*/  HADD2.F32 R100, -RZ, R100.H1_H1 ;  /* 0x30000064ff647230 */ /* 0x000fe40000004100 */
[----:B------:R-:W-:Y:S01]  /*7740*/  FMUL R31, R70, R31 ;  /* 0x0000001f461f7220 */ /* 0x000fe20000400000 */
[--C-:B------:R-:W-:Y:S02]  /*7750*/  HADD2.F32 R103, -RZ, R104.reuse.H0_H0 ;  /* 0x20000068ff677230 */ /* 0x100fe40000004100 */
[C---:B------:R-:W-:Y:S01]  /*7760*/  FFMA R26, R73.reuse, R99, R26 ;  /* 0x00000063491a7223 */ /* 0x040fe2000000001a */
[----:B------:R-:W-:Y:S01]  /*7770*/  ISETP.NE.AND P0, PT, R168, RZ, PT ;  /* 0x000000ffa800720c */ /* 0x000fe20003f05270 */
[C---:B------:R-:W-:Y:S01]  /*7780*/  FFMA R31, R73.reuse, R100, R31 ;  /* 0x00000064491f7223 */ /* 0x040fe2000000001f */
[C---:B------:R-:W-:Y:S01]  /*7790*/  FFMA R28, R73.reuse, R101, R28 ;  /* 0x00000065491c7223 */ /* 0x040fe2000000001c */
[----:B------:R-:W-:Y:S01]  /*77a0*/  LEA R195, R162, UR48, 0x3 ;  /* 0x00000030a2c37c11 */ /* 0x000fe2000f8e18ff */
[----:B------:R-:W-:Y:S01]  /*77b0*/  FFMA R29, R73, R102, R29 ;  /* 0x00000066491d7223 */ /* 0x000fe2000000001d */
[----:B------:R-:W-:Y:S01]  /*77c0*/  HADD2.F32 R104, -RZ, R104.H1_H1 ;  /* 0x30000068ff687230 */ /* 0x000fe20000004100 */
[----:B------:R-:W-:Y:S01]  /*77d0*/  F2FP.SATFINITE.E4M3.F32.PACK_AB_MERGE_C R180, R31, R26, RZ ;  /* 0x0000001a1fb4723e */ /* 0x000fe200048070ff */
[C---:B------:R-:W-:Y:S01]  /*77e0*/  FMUL R30, R70.reuse, R34 ;  /* 0x00000022461e7220 */ /* 0x040fe20000400000 */
[C---:B------:R-:W-:Y:S01]  /*77f0*/  FMUL R35, R70.reuse, R35 ;  /* 0x0000002346237220 */ /* 0x040fe20000400000 */
[--C-:B------:R-:W-:Y:S01]  /*7800*/  HADD2.F32 R107, -RZ, R108.reuse.H0_H0 ;  /* 0x2000006cff6b7230 */ /* 0x100fe20000004100 */
[----:B-1----:R-:W-:Y:S01]  /*7810*/  F2FP.SATFINITE.E4M3.F32.PACK_AB_MERGE_C R156, R17, R16, R178 ;  /* 0x00000010119c723e */ /* 0x002fe200048070b2 */
[----:B------:R-:W-:Y:S01]  /*7820*/  FFMA R30, R73, R103, R30 ;  /* 0x00000067491e7223 */ /* 0x000fe2000000001e */
[----:B------:R-:W-:Y:S01]  /*7830*/  F2FP.SATFINITE.E4M3.F32.PACK_AB_MERGE_C R157, R21, R20, R179 ;  /* 0x00000014159d723e */ /* 0x000fe200048070b3 */
[----:B------:R-:W-:Y:S01]  /*7840*/  FFMA R35, R73, R104, R35 ;  /* 0x0000006849237223 */ /* 0x000fe20000000023 */
[----:B------:R-:W-:Y:S01]  /*7850*/  F2FP.SATFINITE.E4M3.F32.PACK_AB_MERGE_C R158, R25, R24, R180 ;  /* 0x00000018199e723e */ /* 0x000fe200048070b4 */
[----:B------:R-:W-:Y:S01]  /*7860*/  FFMA R32, R73, R105, R32 ;  /* 0x0000006949207223 */ /* 0x000fe20000000020 */
[----:B------:R-:W-:Y:S01]  /*7870*/  IADD3 R178, PT, PT, R175, R192, RZ ;  /* 0x000000c0afb27210 */ /* 0x000fe20007ffe0ff */
[----:B------:R-:W-:Y:S01]  /*7880*/  FFMA R33, R73, R106, R33 ;  /* 0x0000006a49217223 */ /* 0x000fe20000000021 */
[----:B------:R-:W-:Y:S01]  /*7890*/  IADD3 R179, PT, PT, R175, R194, RZ ;  /* 0x000000c2afb37210 */ /* 0x000fe20007ffe0ff */
[----:B------:R-:W-:Y:S01]  /*78a0*/  HADD2.F32 R108, -RZ, R108.H1_H1 ;  /* 0x3000006cff6c7230 */ /* 0x000fe20000004100 */
[----:B------:R-:W-:Y:S01]  /*78b0*/  IADD3 R180, PT, PT, R193, R178, RZ ;  /* 0x000000b2c1b47210 */ /* 0x000fe20007ffe0ff */
[C---:B------:R-:W-:Y:S01]  /*78c0*/  FMUL R34, R70.reuse, R38 ;  /* 0x0000002646227220 */ /* 0x040fe20000400000 */
[----:B------:R-:W-:Y:S01]  /*78d0*/  F2FP.SATFINITE.E4M3.F32.PACK_AB_MERGE_C R159, R35, R30, RZ ;  /* 0x0000001e239f723e */ /* 0x000fe200048070ff */
[C---:B------:R-:W-:Y:S01]  /*78e0*/  FMUL R39, R70.reuse, R39 ;  /* 0x0000002746277220 */ /* 0x040fe20000400000 */
[--C-:B------:R-:W-:Y:S02]  /*78f0*/  HADD2.F32 R111, -RZ, R112.reuse.H0_H0 ;  /* 0x20000070ff6f7230 */ /* 0x100fe40000004100 */
[----:B------:R-:W-:Y:S01]  /*7900*/  FFMA R34, R73, R107, R34 ;  /* 0x0000006b49227223 */ /* 0x000fe20000000022 */
[----:B------:R-:W-:Y:S01]  /*7910*/  F2FP.SATFINITE.E4M3.F32.PACK_AB_MERGE_C R159, R29, R28, R159 ;  /* 0x0000001c1d9f723e */ /* 0x000fe2000480709f */
[C---:B------:R-:W-:Y:S01]  /*7920*/  FFMA R39, R73.reuse, R108, R39 ;  /* 0x0000006c49277223 */ /* 0x040fe20000000027 */
[C---:B------:R-:W-:Y:S01]  /*7930*/  FFMA R36, R73.reuse, R109, R36 ;  /* 0x0000006d49247223 */ /* 0x040fe20000000024 */
[----:B------:R-:W-:Y:S01]  /*7940*/  FFMA R37, R73, R110, R37 ;  /* 0x0000006e49257223 */ /* 0x000fe20000000025 */
[----:B------:R-:W-:Y:S01]  /*7950*/  HADD2.F32 R112, -RZ, R112.H1_H1 ;  /* 0x30000070ff707230 */ /* 0x000fe20000004100 */
[----:B------:R1:W-:Y:S01]  /*7960*/  STS.128 [R178+0x4010], R156 ;  /* 0x0040109cb2007388 */ /* 0x0003e20000000c00 */
[----:B------:R-:W-:Y:S01]  /*7970*/  F2FP.SATFINITE.E4M3.F32.PACK_AB_MERGE_C R184, R39, R34, RZ ;  /* 0x0000002227b8723e */ /* 0x000fe200048070ff */
[C---:B------:R-:W-:Y:S01]  /*7980*/  FMUL R38, R70.reuse, R42 ;  /* 0x0000002a46267220 */ /* 0x040fe20000400000 */
[C---:B------:R-:W-:Y:S01]  /*7990*/  FMUL R43, R70.reuse, R43 ;  /* 0x0000002b462b7220 */ /* 0x040fe20000400000 */
[--C-:B------:R-:W-:Y:S01]  /*79a0*/  HADD2.F32 R115, -RZ, R116.reuse.H0_H0 ;  /* 0x20000074ff737230 */ /* 0x100fe20000004100 */
[----:B------:R-:W-:Y:S01]  /*79b0*/  F2FP.SATFINITE.E4M3.F32.PACK_AB_MERGE_C R184, R33, R32, R184 ;  /* 0x0000002021b8723e */ /* 0x000fe200048070b8 */
[C---:B------:R-:W-:Y:S01]  /*79c0*/  FFMA R38, R73.reuse, R111, R38 ;  /* 0x0000006f49267223 */ /* 0x040fe20000000026 */
[C---:B------:R-:W-:Y:S01]  /*79d0*/  FFMA R43, R73.reuse, R112, R43 ;  /* 0x00000070492b7223 */ /* 0x040fe2000000002b */
[C---:B------:R-:W-:Y:S01]  /*79e0*/  FFMA R40, R73.reuse, R113, R40 ;  /* 0x0000007149287223 */ /* 0x040fe20000000028 */
[----:B------:R-:W-:Y:S01]  /*79f0*/  FFMA R41, R73, R114, R41 ;  /* 0x0000007249297223 */ /* 0x000fe20000000029 */
[----:B------:R-:W-:Y:S02]  /*7a00*/  HADD2.F32 R116, -RZ, R116.H1_H1 ;  /* 0x30000074ff747230 */ /* 0x000fe40000004100 */
        /* <DEDUP_REMOVED lines=8> */
[C---:B------:R-:W-:Y:S01]  /*7a90*/  FFMA R45, R73.reuse, R118, R45 ;  /* 0x00000076492d7223 */ /* 0x040fe2000000002d */
[----:B------:R-:W-:Y:S02]  /*7aa0*/  HADD2.F32 R120, -RZ, R120.H1_H1 ;  /* 0x30000078ff787230 */ /* 0x000fe40000004100 */
[C---:B------:R-:W-:Y:S01]  /*7ab0*/  FMUL R46, R70.reuse, R50 ;  /* 0x00000032462e7220 */ /* 0x040fe20000400000 */
[C---:B------:R-:W-:Y:S01]  /*7ac0*/  FMUL R51, R70.reuse, R51 ;  /* 0x0000003346337220 */ /* 0x040fe20000400000 */
[--C-:B------:R-:W-:Y:S02]  /*7ad0*/  HADD2.F32 R123, -RZ, R124.reuse.H0_H0 ;  /* 0x2000007cff7b7230 */ /* 0x100fe40000004100 */
[C---:B------:R-:W-:Y:S01]  /*7ae0*/  FMUL R50, R70.reuse, R54 ;  /* 0x0000003646327220 */ /* 0x040fe20000400000 */
[C---:B------:R-:W-:Y:S01]  /*7af0*/  FFMA R46, R73.reuse, R119, R46 ;  /* 0x00000077492e7223 */ /* 0x040fe2000000002e */
[----:B------:R-:W-:Y:S02]  /*7b00*/  HADD2.F32 R124, -RZ, R124.H1_H1 ;  /* 0x3000007cff7c7230 */ /* 0x000fe40000004100 */
[C---:B------:R-:W-:Y:S01]  /*7b10*/  FFMA R51, R73.reuse, R120, R51 ;  /* 0x0000007849337223 */ /* 0x040fe20000000033 */
[C---:B------:R-:W-:Y:S01]  /*7b20*/  FMUL R55, R70.reuse, R55 ;  /* 0x0000003746377220 */ /* 0x040fe20000400000 */
[C---:B------:R-:W-:Y:S01]  /*7b30*/  FFMA R48, R73.reuse, R121, R48 ;  /* 0x0000007949307223 */ /* 0x040fe20000000030 */
[C---:B------:R-:W-:Y:S01]  /*7b40*/  FFMA R49, R73.reuse, R122, R49 ;  /* 0x0000007a49317223 */ /* 0x040fe20000000031 */
[--C-:B------:R-:W-:Y:S02]  /*7b50*/  HADD2.F32 R127, -RZ, R128.reuse.H0_H0 ;  /* 0x20000080ff7f7230 */ /* 0x100fe40000004100 */
[C---:B------:R-:W-:Y:S01]  /*7b60*/  FFMA R50, R73.reuse, R123, R50 ;  /* 0x0000007b49327223 */ /* 0x040fe20000000032 */
[----:B------:R-:W-:Y:S02]  /*7b70*/  HADD2.F32 R128, -RZ, R128.H1_H1 ;  /* 0x30000080ff807230 */ /* 0x000fe40000004100 */
[C---:B------:R-:W-:Y:S01]  /*7b80*/  FMUL R54, R70.reuse, R58 ;  /* 0x0000003a46367220 */ /* 0x040fe20000400000 */
        /* <DEDUP_REMOVED lines=16> */
[----:B------:R-:W-:Y:S01]  /*7c90*/  FFMA R63, R73, R132, R63 ;  /* 0x00000084493f7223 */ /* 0x000fe2000000003f */
[----:B------:R-:W-:Y:S01]  /*7ca0*/  FMUL R67, R70, R67 ;  /* 0x0000004346437220 */ /* 0x000fe20000400000 */
[----:B------:R-:W-:Y:S01]  /*7cb0*/  F2FP.SATFINITE.E4M3.F32.PACK_AB_MERGE_C R186, R47, R42, RZ ;  /* 0x0000002a2fba723e */ /* 0x000fe200048070ff */
[----:B------:R-:W-:Y:S01]  /*7cc0*/  FFMA R60, R73, R133, R60 ;  /* 0x00000085493c7223 */ /* 0x000fe2000000003c */
[----:B------:R-:W-:Y:S01]  /*7cd0*/  F2FP.SATFINITE.E4M3.F32.PACK_AB_MERGE_C R187, R51, R46, RZ ;  /* 0x0000002e33bb723e */ /* 0x000fe200048070ff */
[C---:B------:R-:W-:Y:S01]  /*7ce0*/  FFMA R61, R73.reuse, R134, R61 ;  /* 0x00000086493d7223 */ /* 0x040fe2000000003d */
[C---:B------:R-:W-:Y:S01]  /*7cf0*/  FFMA R62, R73.reuse, R75, R62 ;  /* 0x0000004b493e7223 */ /* 0x040fe2000000003e */
[----:B------:R-:W-:Y:S01]  /*7d00*/  FFMA R67, R73, R72, R67 ;  /* 0x0000004849437223 */ /* 0x000fe20000000043 */
[----:B------:R-:W-:Y:S02]  /*7d10*/  F2FP.SATFINITE.E4M3.F32.PACK_AB_MERGE_C R186, R41, R40, R186 ;  /* 0x0000002829ba723e */ /* 0x000fe400048070ba */
[----:B------:R-:W-:Y:S02]  /*7d20*/  F2FP.SATFINITE.E4M3.F32.PACK_AB_MERGE_C R187, R45, R44, R187 ;  /* 0x0000002c2dbb723e */ /* 0x000fe400048070bb */
[----:B------:R-:W-:Y:S02]  /*7d30*/  F2FP.SATFINITE.E4M3.F32.PACK_AB_MERGE_C R188, R55, R50, RZ ;  /* 0x0000003237bc723e */ /* 0x000fe400048070ff */
[----:B------:R-:W-:Y:S01]  /*7d40*/  F2FP.SATFINITE.E4M3.F32.PACK_AB_MERGE_C R189, R59, R54, RZ ;  /* 0x000000363bbd723e */ /* 0x000fe200048070ff */
[----:B------:R1:W-:Y:S01]  /*7d50*/  STS.128 [R179+0x4020], R184 ;  /* 0x004020b8b3007388 */ /* 0x0003e20000000c00 */
[----:B------:R-:W-:Y:S02]  /*7d60*/  F2FP.SATFINITE.E4M3.F32.PACK_AB_MERGE_C R190, R63, R58, RZ ;  /* 0x0000003a3fbe723e */ /* 0x000fe400048070ff */
[----:B------:R-:W-:Y:S02]  /*7d70*/  F2FP.SATFINITE.E4M3.F32.PACK_AB_MERGE_C R191, R67, R62, RZ ;  /* 0x0000003e43bf723e */ /* 0x000fe400048070ff */
[----:B------:R-:W-:Y:S02]  /*7d80*/  F2FP.SATFINITE.E4M3.F32.PACK_AB_MERGE_C R188, R49, R48, R188 ;  /* 0x0000003031bc723e */ /* 0x000fe400048070bc */
[----:B------:R-:W-:Y:S02]  /*7d90*/  F2FP.SATFINITE.E4M3.F32.PACK_AB_MERGE_C R189, R53, R52, R189 ;  /* 0x0000003435bd723e */ /* 0x000fe400048070bd */
[----:B------:R-:W-:Y:S02]  /*7da0*/  F2FP.SATFINITE.E4M3.F32.PACK_AB_MERGE_C R190, R57, R56, R190 ;  /* 0x0000003839be723e */ /* 0x000fe400048070be */
[----:B------:R-:W-:Y:S02]  /*7db0*/  F2FP.SATFINITE.E4M3.F32.PACK_AB_MERGE_C R191, R61, R60, R191 ;  /* 0x0000003c3dbf723e */ /* 0x000fe400048070bf */
[----:B------:R-:W-:Y:S03]  /*7dc0*/  @P6 SHF.L.U32 R196, R161, 0x1f, RZ ;  /* 0x0000001fa1c46819 */ /* 0x000fe600000006ff */
[----:B------:R1:W-:Y:S01]  /*7dd0*/  STS.128 [R180+0x4010], R188 ;  /* 0x004010bcb4007388 */ /* 0x0003e20000000c00 */
[----:B------:R-:W-:Y:S01]  /*7de0*/  @!PT LDS RZ, [RZ] ;  /* 0x00000000fffff984 */ /* 0x000fe20000000800 */
[----:B------:R-:W-:Y:S01]  /*7df0*/  @!PT LDS RZ, [RZ] ;  /* 0x00000000fffff984 */ /* 0x000fe20000000800 */
[----:B------:R-:W-:Y:S01]  /*7e00*/  @!PT LDS RZ, [RZ] ;  /* 0x00000000fffff984 */ /* 0x000fe20000000800 */
[----:B------:R-:W-:Y:S01]  /*7e10*/  @!PT LDS RZ, [RZ] ;  /* 0x00000000fffff984 */ /* 0x000fe20000000800 */
[----:B------:R2:W-:Y:S07]  /*7e20*/  MEMBAR.ALL.CTA ;  /* 0x0000000000007992 */ /* 0x0005ee0000008000 */
[----:B--2---:R-:W2:Y:S02]  /*7e30*/  FENCE.VIEW.ASYNC.S ;  /* 0x00000000000073c6 */ /* 0x004ea40000000000 */
[----:B--2---:R-:W-:Y:S06]  /*7e40*/  BAR.SYNC.DEFER_BLOCKING 0x1, 0x80 ;  /* 0x0042000000007b1d */ /* 0x004fec0000010000 */
[----:B------:R-:W-:Y:S05]  /*7e50*/  @P0 BRA `(.L_x_97) ;  /* 0x0000000000280947 */ /* 0x000fea0003800000 */
[----:B------:R-:W2:Y:S01]  /*7e60*/  LDCU.64 UR6, c[0x0][0x348] ;  /* 0x00006900ff0677ac */ /* 0x000ea20008000a00 */
[----:B------:R-:W-:Y:S01]  /*7e70*/  UIADD3 UR4, UPT, UPT, UR48, 0x4200, URZ ;  /* 0x0000420030047890 */ /* 0x000fe2000fffe0ff */
[----:B------:R-:W-:Y:S05]  /*7e80*/  UMOV UR41, UR49 ;  /* 0x0000003100297c82 */ /* 0x000fea0008000000 */
[----:B------:R-:W-:Y:S04]  /*7e90*/  MOV R176, UR4 ;  /* 0x0000000400b07c02 */ /* 0x000fe80008000f00 */
[----:B------:R-:W-:Y:S01]  /*7ea0*/  R2UR UR40, R176 ;  /* 0x00000000b02872ca */ /* 0x000fe200000e0000 */
[----:B--2---:R-:W-:Y:S04]  /*7eb0*/  UIADD3 UR4, UP0, UPT, UR6, 0x680, URZ ;  /* 0x0000068006047890 */ /* 0x004fe8000ff1e0ff */
[----:B------:R-:W-:Y:S09]  /*7ec0*/  UIADD3.X UR5, UPT, UPT, URZ, UR7, URZ, UP0, !UPT ;  /* 0x00000007ff057290 */ /* 0x000ff200087fe4ff */
[----:B------:R2:W-:Y:S01]  /*7ed0*/  UTMASTG.4D [UR40], [UR4] ;  /* 0x00000028040073b5 */ /* 0x0005e20008018000 */
[----:B------:R0:W-:Y:S01]  /*7ee0*/  UTMACMDFLUSH ;  /* 0x00000000000079b7 */ /* 0x0001e20000000000 */
[----:B--2---:R-:W-:Y:S04]  /*7ef0*/  DEPBAR.LE SB0, 0x1 ;  /* 0x000080400000791a */ /* 0x004fe80000000000 */
.L_x_97:
[----:B------:R-:W-:Y:S05]  /*7f00*/  BSYNC.RECONVERGENT B0 ;  /* 0x0000000000007941 */ /* 0x000fea0003800200 */
.L_x_96:
[----:B------:R-:W-:Y:S06]  /*7f10*/  BAR.SYNC.DEFER_BLOCKING 0x1, 0x80 ;  /* 0x0042000000007b1d */ /* 0x000fec0000010000 */
[----:B------:R-:W2:Y:S01]  /*7f20*/  @P6 SYNCS.PHASECHK.TRANS64.TRYWAIT P0, [R195+URZ+0xc0], R196 ;  /* 0x0000c0c4c30065a7 */ /* 0x000ea200080011ff */
[----:B------:R-:W-:Y:S01]  /*7f30*/  BSSY B1, `(.L_x_98) ;  /* 0x0000023000017945 */ /* 0x000fe20003800000 */
[----:B--2---:R-:W-:Y:S03]  /*7f40*/  @P6 SEL R182, RZ, 0x1, !P0 ;  /* 0x00000001ffb66807 */ /* 0x004fe60004000000 */
[----:B------:R-:W-:Y:S05]  /*7f50*/  @!P6 BRA `(.L_x_99) ;  /* 0x000000000080e947 */ /* 0x000fea0003800000 */
[----:B------:R-:W-:Y:S01]  /*7f60*/  ISETP.NE.AND P1, PT, R183, RZ, PT ;  /* 0x000000ffb700720c */ /* 0x000fe20003f25270 */
[----:B------:R-:W2:Y:S01]  /*7f70*/  S2R R0, SR_CgaCtaId ;  /* 0x0000000000007919 */ /* 0x000ea20000008800 */
[----:B------:R-:W-:Y:S01]  /*7f80*/  ISETP.NE.AND P0, PT, R182, RZ, PT ;  /* 0x000000ffb600720c */ /* 0x000fe20003f05270 */
[----:B------:R-:W-:Y:S10]  /*7f90*/  BSSY B0, `(.L_x_100) ;  /* 0x0000009000007945 */ /* 0x000ff40003800000 */
[----:B------:R-:W-:Y:S04]  /*7fa0*/  @P1 IMAD R3, R162, 0x2000, R175 ;  /* 0x00002000a2031824 */ /* 0x000fe800078e02af */
[C---:B------:R-:W-:Y:S01]  /*7fb0*/  @P1 IMAD.IADD R192, R3.reuse, 0x1, R192 ;  /* 0x0000000103c01824 */ /* 0x040fe200078e02c0 */
[----:B------:R-:W-:Y:S03]  /*7fc0*/  @P1 IADD3 R194, PT, PT, R3, R194, RZ ;  /* 0x000000c203c21210 */ /* 0x000fe60007ffe0ff */
[----:B------:R-:W-:Y:S01]  /*7fd0*/  @P1 IMAD.IADD R193, R193, 0x1, R192 ;  /* 0x00000001c1c11824 */ /* 0x000fe200078e02c0 */
[----:B------:R-:W-:Y:S06]  /*7fe0*/  @P0 BRA `(.L_x_101) ;  /* 0x00000000000c0947 */ /* 0x000fec0003800000 */
[----:B------:R-:W-:Y:S04]  /*7ff0*/  SHF.L.U32 R2, R161, 0x1f, RZ ;  /* 0x0000001fa1027819 */ /* 0x000fe800000006ff */
[----:B------:R-:W3:Y:S02]  /*8000*/  SYNCS.PHASECHK.TRANS64.TRYWAIT P0, [R195+URZ+0xc0], R2 ;  /* 0x0000c002c30075a7 */ /* 0x000ee400080011ff */
[----:B---3--:R-:W-:Y:S05]  /*8010*/  @!P0 BRA `(.L_x_102) ;  /* 0x0000002000148947 */ /* 0x008fea0003800000 */
.L_x_101:
[----:B------:R-:W-:Y:S05]  /*8020*/  BSYNC B0 ;  /* 0x0000000000007941 */ /* 0x000fea0003800000 */
.L_x_100:
[----:B------:R-:W-:Y:S01]  /*8030*/  ISETP.NE.AND P0, PT, R183, RZ, PT ;  /* 0x000000ffb700720c */ /* 0x000fe20003f05270 */
[----:B---3--:R-:W-:Y:S02]  /*8040*/  VIADD R195, R195, 0xd0 ;  /* 0x000000d0c3c37836 */ /* 0x008fe40000000000 */
[----:B------:R-:W-:Y:S03]  /*8050*/  VIADD R162, R162, 0x1 ;  /* 0x00000001a2a27836 */ /* 0x000fe60000000000 */
[----:B--2---:R-:W-:Y:S07]  /*8060*/  PRMT R0, R0, 0x654, R195 ;  /* 0x0000065400007816 */ /* 0x004fee00000000c3 */
[----:B------:R2:W3:Y:S04]  /*8070*/  @P0 LDS.128 R136, [R3] ;  /* 0x0000000003880984 */ /* 0x0004e80000000c00 */
[----:B------:R2:W4:Y:S04]  /*8080*/  @P0 LDS.128 R140, [R192+0x10] ;  /* 0x00001000c08c0984 */ /* 0x0005280000000c00 */
        /* <DEDUP_REMOVED lines=9> */
[----:B------:R-:W-:Y:S01]  /*8120*/  SEL R162, R162, RZ, P0 ;  /* 0x000000ffa2a27207 */ /* 0x000fe20000000000 */
[----:B-----5:R5:W-:Y:S02]  /*8130*/  SYNCS.ARRIVE.TRANS64.RED.A1T0 RZ, [R0+URZ], RZ ;  /* 0x000000ff00ff79a7 */ /* 0x020be400081004ff */
[----:B-----5:R-:W-:Y:S04]  /*8140*/  SEL R0, RZ, 0x1, P0 ;  /* 0x00000001ff007807 */ /* 0x020fe80000000000 */
[----:B--234-:R-:W-:Y:S02]  /*8150*/  LOP3.LUT R161, R161, R0, RZ, 0x3c, !PT ;  /* 0x00000000a1a17212 */ /* 0x01cfe400078e3cff */
.L_x_99:
[----:B------:R-:W-:Y:S05]  /*8160*/  BSYNC B1 ;  /* 0x0000000000017941 */ /* 0x000fea0003800000 */
.L_x_98:
[----:B------:R-:W-:Y:S05]  /*8170*/  VIADD R3, R71, 0x40 ;  /* 0x0000004047037836 */ /* 0x000fea0000000000 */
[----:B------:R-:W-:Y:S04]  /*8180*/  SHF.R.U32.HI R3, RZ, 0x15, R3 ;  /* 0x00000015ff037819 */ /* 0x000fe80000011603 */
[----:B------:R-:W-:Y:S11]  /*8190*/  LOP3.LUT P0, RZ, R3, 0x3, R170, 0x48, !PT ;  /* 0x0000000303ff7812 */ /* 0x000ff600078048aa */
[----:B------:R-:W-:Y:S02]  /*81a0*/  @!UPT UIADD3 URZ, UPT, UPT, URZ, URZ, URZ ;  /* 0x000000fffffff290 */ /* 0x000fe4000fffe0ff */
[----:B------:R-:W-:Y:S05]  /*81b0*/  @!P0 BRA `(.L_x_103) ;  /* 0x0000000000408947 */ /* 0x000fea0003800000 */
[----:B------:R-:W2:Y:S01]  /*81c0*/  LDCU.64 UR8, c[0x4][0x70] ;  /* 0x01000e00ff0877ac */ /* 0x000ea20008000a00 */
[----:B------:R-:W-:Y:S01]  /*81d0*/  MOV R3, 0x0 ;  /* 0x0000000000037802 */ /* 0x000fe20000000f00 */
[----:B------:R-:W-:Y:S02]  /*81e0*/  HFMA2 R12, -RZ, RZ, 0, 5.9604644775390625e-08 ;  /* 0x00000001ff0c7431 */ /* 0x000fe400000001ff */
[----:B------:R-:W-:Y:S02]  /*81f0*/  IMAD.MOV.U32 R8, RZ, RZ, 0x192 ;  /* 0x00000192ff087424 */ /* 0x000fe400078e00ff */
[----:B------:R-:W-:Y:S01]  /*8200*/  IMAD.MOV.U32 R13, RZ, RZ, RZ ;  /* 0x000000ffff0d7224 */ /* 0x000fe200078e00ff */
[----:B------:R-:W3:Y:S01]  /*8210*/  LDCU.64 UR6, c[0x4][0x78] ;  /* 0x01000f00ff0677ac */ /* 0x000ee20008000a00 */
[----:B------:R-:W4:Y:S01]  /*8220*/  LDC.64 R2, c[0x4][R3] ;  /* 0x0100000003027b82 */ /* 0x000f220000000a00 */
[----:B------:R-:W5:Y:S01]  /*8230*/  LDCU.64 UR4, c[0x4][0x10] ;  /* 0x01000200ff0477ac */ /* 0x000f620008000a00 */
[----:B--2---:R-:W-:Y:S01]  /*8240*/  MOV R5, UR9 ;  /* 0x0000000900057c02 */ /* 0x004fe20008000f00 */
[----:B------:R-:W-:Y:S01]  /*8250*/  IMAD.U32 R4, RZ, RZ, UR8 ;  /* 0x00000008ff047e24 */ /* 0x000fe2000f8e00ff */
[----:B---3--:R-:W-:Y:S01]  /*8260*/  MOV R7, UR7 ;  /* 0x0000000700077c02 */ /* 0x008fe20008000f00 */
[----:B------:R-:W-:Y:S01]  /*8270*/  IMAD.U32 R6, RZ, RZ, UR6 ;  /* 0x00000006ff067e24 */ /* 0x000fe2000f8e00ff */
[----:B-----5:R-:W-:Y:S01]  /*8280*/  MOV R11, UR5 ;  /* 0x00000005000b7c02 */ /* 0x020fe20008000f00 */
[----:B------:R-:W-:Y:S02]  /*8290*/  IMAD.U32 R10, RZ, RZ, UR4 ;  /* 0x00000004ff0a7e24 */ /* 0x000fe4000f8e00ff */
[----:B------:R-:W-:Y:S07]  /*82a0*/  LEPC R20, `(.L_x_103) ;  /* 0x000000001014794e */ /* 0x000fee0000000000 */
[----:B-1--4-:R-:W-:Y:S05]  /*82b0*/  CALL.ABS.NOINC R2 ;  /* 0x0000000002007343 */ /* 0x012fea0003c00000 */
.L_x_103:
[----:B------:R-:W-:Y:S01]  /*82c0*/  ISETP.NE.AND P0, PT, R168, RZ, PT ;  /* 0x000000ffa800720c */ /* 0x000fe20003f05270 */
[----:B------:R-:W-:Y:S05]  /*82d0*/  WARPSYNC.ALL ;  /* 0x0000000000007948 */ /* 0x000fea0003800000 */
[----:B------:R-:W-:Y:S01]  /*82e0*/  R2UR UR4, R71 ;  /* 0x00000000470472ca */ /* 0x000fe200000e0000 */
[----:B------:R-:W2:Y:S01]  /*82f0*/  S2UR UR6, SR_CgaCtaId ;  /* 0x00000000000679c3 */ /* 0x000ea20000008800 */
[----:B------:R-:W-:Y:S01]  /*8300*/  F2FP.F16.E4M3.UNPACK_B R11, R137 ;  /* 0x00000089ff0b723e */ /* 0x000fe200020006ff */
[----:B------:R-:W-:Y:S01]  /*8310*/  BSSY.RECONVERGENT B0, `(.L_x_104) ;  /* 0x000011b000007945 */ /* 0x000fe20003800200 */
[----:B------:R-:W-:Y:S02]  /*8320*/  F2FP.F16.E4M3.UNPACK_B R10, R138 ;  /* 0x0000008aff0a723e */ /* 0x000fe400020006ff */
[----:B------:R-:W-:Y:S01]  /*8330*/  F2FP.F16.E4M3.UNPACK_B R9, R139 ;  /* 0x0000008bff09723e */ /* 0x000fe200020006ff */
[--C-:B------:R-:W-:Y:S01]  /*8340*/  HADD2.F32 R74, -RZ, R11.reuse.H0_H0 ;  /* 0x2000000bff4a7230 */ /* 0x100fe20000004100 */
[----:B------:R-:W-:Y:S01]  /*8350*/  F2FP.F16.E4M3.UNPACK_B R8, R140 ;  /* 0x0000008cff08723e */ /* 0x000fe200020006ff */
[----:B------:R-:W-:Y:S01]  /*8360*/  HADD2.F32 R76, -RZ, R11.H1_H1 ;  /* 0x3000000bff4c7230 */ /* 0x000fe20000004100 */
[----:B------:R-:W-:Y:S01]  /*8370*/  F2FP.F16.E4M3.UNPACK_B R7, R141 ;  /* 0x0000008dff07723e */ /* 0x000fe200020006ff */
[--C-:B------:R-:W-:Y:S01]  /*8380*/  HADD2.F32 R77, -RZ, R10.reuse.H0_H0 ;  /* 0x2000000aff4d7230 */ /* 0x100fe20000004100 */
[----:B------:R-:W-:Y:S01]  /*8390*/  F2FP.F16.E4M3.UNPACK_B R6, R142 ;  /* 0x0000008eff06723e */ /* 0x000fe200020006ff */
[----:B------:R-:W-:Y:S01]  /*83a0*/  HADD2.F32 R80, -RZ, R10.H1_H1 ;  /* 0x3000000aff507230 */ /* 0x000fe20000004100 */
[----:B------:R-:W-:Y:S01]  /*83b0*/  F2FP.F16.E4M3.UNPACK_B R5, R143 ;  /* 0x0000008fff05723e */ /* 0x000fe200020006ff */
[--C-:B------:R-:W-:Y:S01]  /*83c0*/  HADD2.F32 R81, -RZ, R9.reuse.H0_H0 ;  /* 0x20000009ff517230 */ /* 0x100fe20000004100 */
[----:B-1----:R-:W-:Y:S01]  /*83d0*/  F2FP.F16.E4M3.UNPACK_B R4, R144 ;  /* 0x00000090ff04723e */ /* 0x002fe200020006ff */
[----:B------:R-:W-:Y:S01]  /*83e0*/  HADD2.F32 R84, -RZ, R9.H1_H1 ;  /* 0x30000009ff547230 */ /* 0x000fe20000004100 */
[-C--:B------:R-:W-:Y:S01]  /*83f0*/  F2FP.F16.E4M3.UNPACK_B R2, R136.reuse ;  /* 0x00000088ff02723e */ /* 0x080fe200020006ff */
[--C-:B------:R-:W-:Y:S01]  /*8400*/  HADD2.F32 R85, -RZ, R8.reuse.H0_H0 ;  /* 0x20000008ff557230 */ /* 0x100fe20000004100 */
[----:B------:R-:W-:Y:S01]  /*8410*/  F2FP.F16.E4M3.UNPACK_B R136, R136.H1 ;  /* 0x00000088ff88723e */ /* 0x000fe200030006ff */
[----:B------:R-:W-:Y:S01]  /*8420*/  HADD2.F32 R87, -RZ, R8.H1_H1 ;  /* 0x30000008ff577230 */ /* 0x000fe20000004100 */
[----:B------:R-:W-:Y:S01]  /*8430*/  F2FP.F16.E4M3.UNPACK_B R137, R137.H1 ;  /* 0x00000089ff89723e */ /* 0x000fe200030006ff */
[--C-:B------:R-:W-:Y:S01]  /*8440*/  HADD2.F32 R90, -RZ, R7.reuse.H0_H0 ;  /* 0x20000007ff5a7230 */ /* 0x100fe20000004100 */
[----:B------:R-:W-:Y:S01]  /*8450*/  F2FP.F16.E4M3.UNPACK_B R138, R138.H1 ;  /* 0x0000008aff8a723e */ /* 0x000fe200030006ff */
[----:B------:R-:W-:Y:S01]  /*8460*/  HADD2.F32 R91, -RZ, R7.H1_H1 ;  /* 0x30000007ff5b7230 */ /* 0x000fe20000004100 */
[----:B------:R-:W-:Y:S01]  /*8470*/  F2FP.F16.E4M3.UNPACK_B R139, R139.H1 ;  /* 0x0000008bff8b723e */ /* 0x000fe200030006ff */
[--C-:B------:R-:W-:Y:S01]  /*8480*/  HADD2.F32 R94, -RZ, R6.reuse.H0_H0 ;  /* 0x20000006ff5e7230 */ /* 0x100fe20000004100 */
[----:B------:R-:W-:Y:S01]  /*8490*/  R2UR UR5, R181 ;  /* 0x00000000b50572ca */ /* 0x000fe200000e0000 */
[----:B------:R-:W-:Y:S01]  /*84a0*/  HADD2.F32 R95, -RZ, R6.H1_H1 ;  /* 0x30000006ff5f7230 */ /* 0x000fe20000004100 */
        /* <DEDUP_REMOVED lines=9> */
[----:B------:R-:W1:Y:S01]  /*8540*/  LDTM.x64 R4, tmem[UR4+0x40] ;  /* 0x00004004000479ee */ /* 0x000e620008340000 */
[--C-:B------:R-:W-:Y:S01]  /*8550*/  HADD2.F32 R0, -RZ, R2.reuse.H0_H0 ;  /* 0x20000002ff007230 */ /* 0x100fe20000004100 */
[----:B------:R-:W-:Y:S01]  /*8560*/  NOP ;  /* 0x0000000000007918 */ /* 0x000fe20000000000 */
[----:B------:R-:W-:Y:S01]  /*8570*/  UIADD3 UR4, UPT, UPT, UR5, 0x110, URZ ;  /* 0x0000011005047890 */ /* 0x000fe2000fffe0ff */
[----:B------:R-:W-:Y:S01]  /*8580*/  HADD2.F32 R2, -RZ, R2.H1_H1 ;  /* 0x30000002ff027230 */ /* 0x000fe20000004100 */
[----:B------:R-:W-:Y:S01]  /*8590*/  F2FP.F16.E4M3.UNPACK_B R127, R150 ;  /* 0x00000096ff7f723e */ /* 0x000fe200020006ff */
[----:B------:R-:W-:Y:S01]  /*85a0*/  HADD2.F32 R78, -RZ, R137.H1_H1 ;  /* 0x30000089ff4e7230 */ /* 0x000fe20000004100 */
[----:B------:R-:W-:Y:S01]  /*85b0*/  F2FP.F16.E4M3.UNPACK_B R130, R151 ;  /* 0x00000097ff82723e */ /* 0x000fe200020006ff */
        /* <DEDUP_REMOVED lines=16> */
[----:B--2---:R-:W-:Y:S01]  /*86c0*/  UPRMT UR4, UR6, 0x654, UR4 ;  /* 0x0000065406047896 */ /* 0x004fe20008000004 */
[C---:B-1----:R-:W-:Y:S01]  /*86d0*/  FMUL R4, R70.reuse, R4 ;  /* 0x0000000446047220 */ /* 0x042fe20000400000 */
[C---:B------:R-:W-:Y:S01]  /*86e0*/  FMUL R5, R70.reuse, R5 ;  /* 0x0000000546057220 */ /* 0x040fe20000400000 */
[--C-:B------:R-:W-:Y:S02]  /*86f0*/  HADD2.F32 R3, -RZ, R136.reuse.H0_H0 ;  /* 0x20000088ff037230 */ /* 0x100fe40000004100 */
[C---:B------:R-:W-:Y:S01]  /*8700*/  FMUL R8, R70.reuse, R8 ;  /* 0x0000000846087220 */ /* 0x040fe20000400000 */
[C---:B------:R-:W-:Y:S01]  /*8710*/  FFMA R4, R73.reuse, R0, R4 ;  /* 0x0000000049047223 */ /* 0x040fe20000000004 */
[C---:B------:R-:W-:Y:S01]  /*8720*/  FFMA R5, R73.reuse, R2, R5 ;  /* 0x0000000249057223 */ /* 0x040fe20000000005 */
[C---:B------:R-:W-:Y:S01]  /*8730*/  FMUL R9, R70.reuse, R9 ;  /* 0x0000000946097220 */ /* 0x040fe20000400000 */
[C---:B------:R-:W-:Y:S01]  /*8740*/  FMUL R12, R70.reuse, R12 ;  /* 0x0000000c460c7220 */ /* 0x040fe20000400000 */
[----:B------:R-:W-:Y:S01]  /*8750*/  SYNCS.ARRIVE.TRANS64.RED.A1T0 RZ, [UR4], RZ ;  /* 0x000000ffffff79a7 */ /* 0x000fe20008100404 */
[C---:B------:R-:W-:Y:S01]  /*8760*/  FMUL R13, R70.reuse, R13 ;  /* 0x0000000d460d7220 */ /* 0x040fe20000400000 */
[C---:B------:R-:W-:Y:S01]  /*8770*/  FMUL R16, R70.reuse, R16 ;  /* 0x0000001046107220 */ /* 0x040fe20000400000 */
[C---:B------:R-:W-:Y:S01]  /*8780*/  FMUL R17, R70.reuse, R17 ;  /* 0x0000001146117220 */ /* 0x040fe20000400000 */
[C---:B------:R-:W-:Y:S01]  /*8790*/  FMUL R0, R70.reuse, R20 ;  /* 0x0000001446007220 */ /* 0x040fe20000400000 */
[C---:B------:R-:W-:Y:S01]  /*87a0*/  FMUL R2, R70.reuse, R21 ;  /* 0x0000001546027220 */ /* 0x040fe20000400000 */
[C---:B------:R-:W-:Y:S01]  /*87b0*/  FMUL R21, R70.reuse, R28 ;  /* 0x0000001c46157220 */ /* 0x040fe20000400000 */
[----:B------:R-:W-:Y:S02]  /*87c0*/  HADD2.F32 R122, -RZ, R123.H0_H0 ;  /* 0x2000007bff7a7230 */ /* 0x000fe40000004100 */
[C---:B------:R-:W-:Y:S01]  /*87d0*/  FMUL R6, R70.reuse, R6 ;  /* 0x0000000646067220 */ /* 0x040fe20000400000 */
[----:B------:R-:W-:Y:S02]  /*87e0*/  HADD2.F32 R72, -RZ, R136.H1_H1 ;  /* 0x30000088ff487230 */ /* 0x000fe40000004100 */
[C---:B------:R-:W-:Y:S01]  /*87f0*/  FMUL R7, R70.reuse, R7 ;  /* 0x0000000746077220 */ /* 0x040fe20000400000 */
[----:B------:R-:W-:Y:S02]  /*8800*/  HADD2.F32 R75, -RZ, R137.H0_H0 ;  /* 0x20000089ff4b7230 */ /* 0x000fe40000004100 */
[C---:B------:R-:W-:Y:S01]  /*8810*/  FFMA R6, R73.reuse, R3, R6 ;  /* 0x0000000349067223 */ /* 0x040fe20000000006 */
[----:B------:R-:W-:Y:S02]  /*8820*/  HADD2.F32 R123, -RZ, R123.H1_H1 ;  /* 0x3000007bff7b7230 */ /* 0x000fe40000004100 */
[C---:B------:R-:W-:Y:S01]  /*8830*/  FFMA R7, R73.reuse, R72, R7 ;  /* 0x0000004849077223 */ /* 0x040fe20000000007 */
[C---:B------:R-:W-:Y:S01]  /*8840*/  FFMA R8, R73.reuse, R74, R8 ;  /* 0x0000004a49087223 */ /* 0x040fe20000000008 */
[----:B------:R-:W-:Y:S01]  /*8850*/  FFMA R9, R73, R76, R9 ;  /* 0x0000004c49097223 */ /* 0x000fe20000000009 */
[--C-:B------:R-:W-:Y:S02]  /*8860*/  HADD2.F32 R126, -RZ, R127.reuse.H0_H0 ;  /* 0x2000007fff7e7230 */ /* 0x100fe40000004100 */
[C---:B------:R-:W-:Y:S01]  /*8870*/  FMUL R10, R70.reuse, R10 ;  /* 0x0000000a460a7220 */ /* 0x040fe20000400000 */
[----:B------:R-:W-:Y:S01]  /*8880*/  F2FP.SATFINITE.E4M3.F32.PACK_AB_MERGE_C R76, R7, R6, RZ ;  /* 0x00000006074c723e */ /* 0x000fe200048070ff */
[C---:B------:R-:W-:Y:S01]  /*8890*/  FMUL R7, R70.reuse, R24 ;  /* 0x0000001846077220 */ /* 0x040fe20000400000 */
[----:B------:R-:W-:Y:S02]  /*88a0*/  HADD2.F32 R127, -RZ, R127.H1_H1 ;  /* 0x3000007fff7f7230 */ /* 0x000fe40000004100 */
[C---:B------:R-:W-:Y:S01]  /*88b0*/  FFMA R10, R73.reuse, R75, R10 ;  /* 0x0000004b490a7223 */ /* 0x040fe2000000000a */
[----:B------:R-:W-:Y:S02]  /*88c0*/  HADD2.F32 R72, -RZ, R130.H0_H0 ;  /* 0x20000082ff487230 */ /* 0x000fe40000004100 */
[C---:B------:R-:W-:Y:S01]  /*88d0*/  FMUL R11, R70.reuse, R11 ;  /* 0x0000000b460b7220 */ /* 0x040fe20000400000 */
[--C-:B------:R-:W-:Y:S02]  /*88e0*/  HADD2.F32 R79, -RZ, R138.reuse.H0_H0 ;  /* 0x2000008aff4f7230 */ /* 0x100fe40000004100 */
[C---:B------:R-:W-:Y:S01]  /*88f0*/  FMUL R14, R70.reuse, R14 ;  /* 0x0000000e460e7220 */ /* 0x040fe20000400000 */
[----:B------:R-:W-:Y:S02]  /*8900*/  HADD2.F32 R82, -RZ, R138.H1_H1 ;  /* 0x3000008aff527230 */ /* 0x000fe40000004100 */
[C---:B------:R-:W-:Y:S01]  /*8910*/  FFMA R11, R73.reuse, R78, R11 ;  /* 0x0000004e490b7223 */ /* 0x040fe2000000000b */
[C---:B------:R-:W-:Y:S01]  /*8920*/  FFMA R12, R73.reuse, R77, R12 ;  /* 0x0000004d490c7223 */ /* 0x040fe2000000000c */
[C---:B------:R-:W-:Y:S01]  /*8930*/  FFMA R13, R73.reuse, R80, R13 ;  /* 0x00000050490d7223 */ /* 0x040fe2000000000d */
[----:B------:R-:W-:Y:S01]  /*8940*/  FFMA R14, R73, R79, R14 ;  /* 0x0000004f490e7223 */ /* 0x000fe2000000000e */
[----:B------:R-:W-:Y:S01]  /*8950*/  HADD2.F32 R75, -RZ, R130.H1_H1 ;  /* 0x30000082ff4b7230 */ /* 0x000fe20000004100 */
[----:B------:R-:W-:Y:S01]  /*8960*/  F2FP.SATFINITE.E4M3.F32.PACK_AB_MERGE_C R78, R11, R10, RZ ;  /* 0x0000000a0b4e723e */ /* 0x000fe200048070ff */
[C---:B------:R-:W-:Y:S01]  /*8970*/  FMUL R10, R70.reuse, R25 ;  /* 0x00000019460a7220 */ /* 0x040fe20000400000 */
[C---:B------:R-:W-:Y:S01]  /*8980*/  FMUL R25, R70.reuse, R32 ;  /* 0x0000002046197220 */ /* 0x040fe20000400000 */
        /* <DEDUP_REMOVED lines=8> */
[C---:B------:R-:W-:Y:S01]  /*8a10*/  FMUL R19, R70.reuse, R19 ;  /* 0x0000001346137220 */ /* 0x040fe20000400000 */
[--C-:B------:R-:W-:Y:S01]  /*8a20*/  HADD2.F32 R88, -RZ, R140.reuse.H0_H0 ;  /* 0x2000008cff587230 */ /* 0x100fe20000004100 */
[----:B------:R-:W-:Y:S01]  /*8a30*/  F2FP.SATFINITE.E4M3.F32.PACK_AB_MERGE_C R14, R15, R14, RZ ;  /* 0x0000000e0f0e723e */ /* 0x000fe200048070ff */
[----:B------:R-:W-:Y:S02]  /*8a40*/  HADD2.F32 R89, -RZ, R140.H1_H1 ;  /* 0x3000008cff597230 */ /* 0x000fe40000004100 */
[C---:B------:R-:W-:Y:S01]  /*8a50*/  FFMA R19, R73.reuse, R86, R19 ;  /* 0x0000005649137223 */ /* 0x040fe20000000013 */
[C---:B------:R-:W-:Y:S01]  /*8a60*/  FFMA R0, R73.reuse, R85, R0 ;  /* 0x0000005549007223 */ /* 0x040fe20000000000 */
[----:B------:R-:W-:Y:S01]  /*8a70*/  FFMA R2, R73, R87, R2 ;  /* 0x0000005749027223 */ /* 0x000fe20000000002 */
[C---:B------:R-:W-:Y:S01]  /*8a80*/  FMUL R3, R70.reuse, R22 ;  /* 0x0000001646037220 */ /* 0x040fe20000400000 */
[C---:B------:R-:W-:Y:S01]  /*8a90*/  FMUL R22, R70.reuse, R29 ;  /* 0x0000001d46167220 */ /* 0x040fe20000400000 */
[----:B------:R-:W-:Y:S01]  /*8aa0*/  F2FP.SATFINITE.E4M3.F32.PACK_AB_MERGE_C R18, R19, R18, RZ ;  /* 0x000000121312723e */ /* 0x000fe200048070ff */
[C---:B------:R-:W-:Y:S01]  /*8ab0*/  FMUL R29, R70.reuse, R36 ;  /* 0x00000024461d7220 */ /* 0x040fe20000400000 */
[C---:B------:R-:W-:Y:S01]  /*8ac0*/  FFMA R3, R73.reuse, R88, R3 ;  /* 0x0000005849037223 */ /* 0x040fe20000000003 */
[C---:B------:R-:W-:Y:S01]  /*8ad0*/  FMUL R6, R70.reuse, R23 ;  /* 0x0000001746067220 */ /* 0x040fe20000400000 */
[--C-:B------:R-:W-:Y:S02]  /*8ae0*/  HADD2.F32 R92, -RZ, R141.reuse.H0_H0 ;  /* 0x2000008dff5c7230 */ /* 0x100fe40000004100 */
[C---:B------:R-:W-:Y:S01]  /*8af0*/  FMUL R11, R70.reuse, R26 ;  /* 0x0000001a460b7220 */ /* 0x040fe20000400000 */
[----:B------:R-:W-:Y:S02]  /*8b00*/  HADD2.F32 R93, -RZ, R141.H1_H1 ;  /* 0x3000008dff5d7230 */ /* 0x000fe40000004100 */
[C---:B------:R-:W-:Y:S01]  /*8b10*/  FFMA R6, R73.reuse, R89, R6 ;  /* 0x0000005949067223 */ /* 0x040fe20000000006 */
[C---:B------:R-:W-:Y:S01]  /*8b20*/  FFMA R7, R73.reuse, R90, R7 ;  /* 0x0000005a49077223 */ /* 0x040fe20000000007 */
[C---:B------:R-:W-:Y:S01]  /*8b30*/  FFMA R10, R73.reuse, R91, R10 ;  /* 0x0000005b490a7223 */ /* 0x040fe2000000000a */
[C---:B------:R-:W-:Y:S01]  /*8b40*/  FFMA R11, R73.reuse, R92, R11 ;  /* 0x0000005c490b7223 */ /* 0x040fe2000000000b */
[----:B------:R-:W-:Y:S01]  /*8b50*/  FMUL R26, R70, R33 ;  /* 0x00000021461a7220 */ /* 0x000fe20000400000 */
[----:B------:R-:W-:Y:S01]  /*8b60*/  F2FP.SATFINITE.E4M3.F32.PACK_AB_MERGE_C R3, R6, R3, RZ ;  /* 0x000000030603723e */ /* 0x000fe200048070ff */
        /* <DEDUP_REMOVED lines=9> */
[C---:B------:R-:W-:Y:S01]  /*8c00*/  FMUL R30, R70.reuse, R37 ;  /* 0x00000025461e7220 */ /* 0x040fe20000400000 */
[C---:B------:R-:W-:Y:S01]  /*8c10*/  FMUL R37, R70.reuse, R44 ;  /* 0x0000002c46257220 */ /* 0x040fe20000400000 */
[C---:B------:R-:W-:Y:S01]  /*8c20*/  FMUL R24, R70.reuse, R31 ;  /* 0x0000001f46187220 */ /* 0x040fe20000400000 */
[--C-:B------:R-:W-:Y:S02]  /*8c30*/  HADD2.F32 R100, -RZ, R143.reuse.H0_H0 ;  /* 0x2000008fff647230 */ /* 0x100fe40000004100 */
[----:B------:R-:W-:Y:S01]  /*8c40*/  FMUL R27, R70, R34 ;  /* 0x00000022461b7220 */ /* 0x000fe20000400000 */
[----:B------:R-:W-:Y:S02]  /*8c50*/  HADD2.F32 R101, -RZ, R143.H1_H1 ;  /* 0x3000008fff657230 */ /* 0x000fe40000004100 */
[C---:B------:R-:W-:Y:S01]  /*8c60*/  FFMA R24, R73.reuse, R97, R24 ;  /* 0x0000006149187223 */ /* 0x040fe20000000018 */
[C---:B------:R-:W-:Y:S01]  /*8c70*/  FFMA R25, R73.reuse, R98, R25 ;  /* 0x0000006249197223 */ /* 0x040fe20000000019 */
[C---:B------:R-:W-:Y:S01]  /*8c80*/  FFMA R26, R73.reuse, R99, R26 ;  /* 0x00000063491a7223 */ /* 0x040fe2000000001a */
[----:B------:R-:W-:Y:S01]  /*8c90*/  F2FP.F16.E4M3.UNPACK_B R148, R148.H1 ;  /* 0x00000094ff94723e */ /* 0x000fe200030006ff */
[C---:B------:R-:W-:Y:S01]  /*8ca0*/  FFMA R27, R73.reuse, R100, R27 ;  /* 0x00000064491b7223 */ /* 0x040fe2000000001b */
[----:B------:R-:W-:Y:S01]  /*8cb0*/  F2FP.SATFINITE.E4M3.F32.PACK_AB_MERGE_C R6, R24, R23, RZ ;  /* 0x000000171806723e */ /* 0x000fe200048070ff */
[C---:B------:R-:W-:Y:S01]  /*8cc0*/  FMUL R34, R70.reuse, R41 ;  /* 0x0000002946227220 */ /* 0x040fe20000400000 */
[C---:B------:R-:W-:Y:S01]  /*8cd0*/  FMUL R41, R70.reuse, R48 ;  /* 0x0000003046297220 */ /* 0x040fe20000400000 */
[----:B------:R-:W-:Y:S01]  /*8ce0*/  FMUL R28, R70, R35 ;  /* 0x00000023461c7220 */ /* 0x000fe20000400000 */
[----:B------:R-:W-:Y:S01]  /*8cf0*/  F2FP.F16.E4M3.UNPACK_B R149, R149.H1 ;  /* 0x00000095ff95723e */ /* 0x000fe200030006ff */
[--C-:B------:R-:W-:Y:S01]  /*8d00*/  HADD2.F32 R104, -RZ, R144.reuse.H0_H0 ;  /* 0x20000090ff687230 */ /* 0x100fe20000004100 */
[----:B------:R-:W-:Y:S01]  /*8d10*/  F2FP.SATFINITE.E4M3.F32.PACK_AB_MERGE_C R6, R22, R21, R6 ;  /* 0x000000151606723e */ /* 0x000fe20004807006 */
[C---:B------:R-:W-:Y:S01]  /*8d20*/  FFMA R28, R73.reuse, R101, R28 ;  /* 0x00000065491c7223 */ /* 0x040fe2000000001c */
[C---:B------:R-:W-:Y:S01]  /*8d30*/  FFMA R29, R73.reuse, R102, R29 ;  /* 0x00000066491d7223 */ /* 0x040fe2000000001d */
[C---:B------:R-:W-:Y:S01]  /*8d40*/  FFMA R30, R73.reuse, R103, R30 ;  /* 0x00000067491e7223 */ /* 0x040fe2000000001e */
[----:B------:R-:W-:Y:S02]  /*8d50*/  HADD2.F32 R105, -RZ, R144.H1_H1 ;  /* 0x30000090ff697230 */ /* 0x000fe40000004100 */
[C---:B------:R-:W-:Y:S01]  /*8d60*/  FMUL R31, R70.reuse, R38 ;  /* 0x00000026461f7220 */ /* 0x040fe20000400000 */
[----:B------:R-:W-:Y:S01]  /*8d70*/  F2FP.F16.E4M3.UNPACK_B R150, R150.H1 ;  /* 0x00000096ff96723e */ /* 0x000fe200030006ff */
[C---:B------:R-:W-:Y:S01]  /*8d80*/  FMUL R38, R70.reuse, R45 ;  /* 0x0000002d46267220 */ /* 0x040fe20000400000 */
[C---:B------:R-:W-:Y:S01]  /*8d90*/  FMUL R45, R70.reuse, R52 ;  /* 0x00000034462d7220 */ /* 0x040fe20000400000 */
[----:B------:R-:W-:Y:S01]  /*8da0*/  F2FP.F16.E4M3.UNPACK_B R151, R151.H1 ;  /* 0x00000097ff97723e */ /* 0x000fe200030006ff */
[----:B------:R-:W-:Y:S01]  /*8db0*/  FFMA R31, R73, R104, R31 ;  /* 0x00000068491f7223 */ /* 0x000fe2000000001f */
[----:B------:R-:W-:Y:S01]  /*8dc0*/  FMUL R52, R70, R59 ;  /* 0x0000003b46347220 */ /* 0x000fe20000400000 */
[----:B------:R-:W-:Y:S01]  /*8dd0*/  IADD3 R68, PT, PT, R68, 0x1, RZ ;  /* 0x0000000144447810 */ /* 0x000fe20007ffe0ff */
[C---:B------:R-:W-:Y:S01]  /*8de0*/  FMUL R59, R70.reuse, R66 ;  /* 0x00000042463b7220 */ /* 0x040fe20000400000 */
[----:B------:R-:W-:Y:S01]  /*8df0*/  F2FP.SATFINITE.E4M3.F32.PACK_AB_MERGE_C R66, R13, R12, R14 ;  /* 0x0000000c0d42723e */ /* 0x000fe2000480700e */
[C---:B------:R-:W-:Y:S01]  /*8e00*/  FMUL R32, R70.reuse, R39 ;  /* 0x0000002746207220 */ /* 0x040fe20000400000 */
[--C-:B------:R-:W-:Y:S02]  /*8e10*/  HADD2.F32 R108, -RZ, R145.reuse.H0_H0 ;  /* 0x20000091ff6c7230 */ /* 0x100fe40000004100 */
[C---:B------:R-:W-:Y:S01]  /*8e20*/  FMUL R35, R70.reuse, R42 ;  /* 0x0000002a46237220 */ /* 0x040fe20000400000 */
[----:B------:R-:W-:Y:S02]  /*8e30*/  HADD2.F32 R109, -RZ, R145.H1_H1 ;  /* 0x30000091ff6d7230 */ /* 0x000fe40000004100 */
[C---:B------:R-:W-:Y:S01]  /*8e40*/  FFMA R32, R73.reuse, R105, R32 ;  /* 0x0000006949207223 */ /* 0x040fe20000000020 */
[----:B------:R-:W-:Y:S01]  /*8e50*/  FMUL R36, R70, R43 ;  /* 0x0000002b46247220 */ /* 0x000fe20000400000 */
[C---:B------:R-:W-:Y:S01]  /*8e60*/  FFMA R33, R73.reuse, R106, R33 ;  /* 0x0000006a49217223 */ /* 0x040fe20000000021 */
[C---:B------:R-:W-:Y:S01]  /*8e70*/  FFMA R34, R73.reuse, R107, R34 ;  /* 0x0000006b49227223 */ /* 0x040fe20000000022 */
[--C-:B------:R-:W-:Y:S01]  /*8e80*/  HADD2.F32 R112, -RZ, R146.reuse.H0_H0 ;  /* 0x20000092ff707230 */ /* 0x100fe20000004100 */
[----:B------:R-:W-:Y:S01]  /*8e90*/  F2FP.SATFINITE.E4M3.F32.PACK_AB_MERGE_C R32, R32, R31, RZ ;  /* 0x0000001f2020723e */ /* 0x000fe200048070ff */
[C---:B------:R-:W-:Y:S01]  /*8ea0*/  FFMA R35, R73.reuse, R108, R35 ;  /* 0x0000006c49237223 */ /* 0x040fe20000000023 */
[----:B------:R-:W-:Y:S02]  /*8eb0*/  HADD2.F32 R113, -RZ, R146.H1_H1 ;  /* 0x30000092ff717230 */ /* 0x000fe40000004100 */
[----:B------:R-:W-:Y:S01]  /*8ec0*/  FMUL R39, R70, R46 ;  /* 0x0000002e46277220 */ /* 0x000fe20000400000 */
[----:B------:R-:W-:Y:S01]  /*8ed0*/  F2FP.SATFINITE.E4M3.F32.PACK_AB_MERGE_C R32, R30, R29, R32 ;  /* 0x0000001d1e20723e */ /* 0x000fe20004807020 */
[C---:B------:R-:W-:Y:S01]  /*8ee0*/  FFMA R36, R73.reuse, R109, R36 ;  /* 0x0000006d49247223 */ /* 0x040fe20000000024 */
[C---:B------:R-:W-:Y:S01]  /*8ef0*/  FMUL R40, R70.reuse, R47 ;  /* 0x0000002f46287220 */ /* 0x040fe20000400000 */
[C---:B------:R-:W-:Y:S01]  /*8f00*/  FFMA R37, R73.reuse, R110, R37 ;  /* 0x0000006e49257223 */ /* 0x040fe20000000025 */
[C---:B------:R-:W-:Y:S01]  /*8f10*/  FFMA R38, R73.reuse, R111, R38 ;  /* 0x0000006f49267223 */ /* 0x040fe20000000026 */
[C---:B------:R-:W-:Y:S01]  /*8f20*/  FMUL R42, R70.reuse, R49 ;  /* 0x00000031462a7220 */ /* 0x040fe20000400000 */
[--C-:B------:R-:W-:Y:S02]  /*8f30*/  HADD2.F32 R116, -RZ, R147.reuse.H0_H0 ;  /* 0x20000093ff747230 */ /* 0x100fe40000004100 */
[C---:B------:R-:W-:Y:S01]  /*8f40*/  FFMA R39, R73.reuse, R112, R39 ;  /* 0x0000007049277223 */ /* 0x040fe20000000027 */
[----:B------:R-:W-:Y:S02]  /*8f50*/  HADD2.F32 R117, -RZ, R147.H1_H1 ;  /* 0x30000093ff757230 */ /* 0x000fe40000004100 */
[C---:B------:R-:W-:Y:S01]  /*8f60*/  FMUL R43, R70.reuse, R50 ;  /* 0x00000032462b7220 */ /* 0x040fe20000400000 */
[C---:B------:R-:W-:Y:S01]  /*8f70*/  FFMA R40, R73.reuse, R113, R40 ;  /* 0x0000007149287223 */ /* 0x040fe20000000028 */
[C---:B------:R-:W-:Y:S01]  /*8f80*/  FMUL R44, R70.reuse, R51 ;  /* 0x00000033462c7220 */ /* 0x040fe20000400000 */
[C---:B------:R-:W-:Y:S01]  /*8f90*/  FFMA R41, R73.reuse, R114, R41 ;  /* 0x0000007249297223 */ /* 0x040fe20000000029 */
[C---:B------:R-:W-:Y:S01]  /*8fa0*/  FMUL R50, R70.reuse, R57 ;  /* 0x0000003946327220 */ /* 0x040fe20000400000 */
[C---:B------:R-:W-:Y:S01]  /*8fb0*/  FMUL R57, R70.reuse, R64 ;  /* 0x0000004046397220 */ /* 0x040fe20000400000 */
[----:B------:R-:W-:Y:S01]  /*8fc0*/  FFMA R42, R73, R115, R42 ;  /* 0x00000073492a7223 */ /* 0x000fe2000000002a */
[C---:B------:R-:W-:Y:S01]  /*8fd0*/  FMUL R46, R70.reuse, R53 ;  /* 0x00000035462e7220 */ /* 0x040fe20000400000 */
[--C-:B------:R-:W-:Y:S01]  /*8fe0*/  HADD2.F32 R120, -RZ, R148.reuse.H0_H0 ;  /* 0x20000094ff787230 */ /* 0x100fe20000004100 */
[----:B------:R-:W-:Y:S01]  /*8ff0*/  F2FP.SATFINITE.E4M3.F32.PACK_AB_MERGE_C R64, R5, R4, R76 ;  /* 0x000000040540723e */ /* 0x000fe2000480704c */
[C---:B------:R-:W-:Y:S01]  /*9000*/  FMUL R51, R70.reuse, R58 ;  /* 0x0000003a46337220 */ /* 0x040fe20000400000 */
[C---:B------:R-:W-:Y:S01]  /*9010*/  FMUL R53, R70.reuse, R60 ;  /* 0x0000003c46357220 */ /* 0x040fe20000400000 */
[C---:B------:R-:W-:Y:S01]  /*9020*/  FFMA R43, R73.reuse, R116, R43 ;  /* 0x00000074492b7223 */ /* 0x040fe2000000002b */
[----:B------:R-:W-:Y:S02]  /*9030*/  HADD2.F32 R121, -RZ, R148.H1_H1 ;  /* 0x30000094ff797230 */ /* 0x000fe40000004100 */
[C---:B------:R-:W-:Y:S01]  /*9040*/  FMUL R47, R70.reuse, R54 ;  /* 0x00000036462f7220 */ /* 0x040fe20000400000 */
[C---:B------:R-:W-:Y:S01]  /*9050*/  FMUL R58, R70.reuse, R65 ;  /* 0x00000041463a7220 */ /* 0x040fe20000400000 */
[----:B------:R-:W-:Y:S01]  /*9060*/  FMUL R60, R70, R67 ;  /* 0x00000043463c7220 */ /* 0x000fe20000400000 */
[----:B------:R-:W-:Y:S01]  /*9070*/  F2FP.SATFINITE.E4M3.F32.PACK_AB_MERGE_C R5, R20, R11, RZ ;  /* 0x0000000b1405723e */ /* 0x000fe200048070ff */
[----:B------:R-:W-:Y:S01]  /*9080*/  FFMA R44, R73, R117, R44 ;  /* 0x00000075492c7223 */ /* 0x000fe2000000002c */
[C---:B------:R-:W-:Y:S01]  /*9090*/  FMUL R48, R70.reuse, R55 ;  /* 0x0000003746307220 */ /* 0x040fe20000400000 */
[----:B------:R-:W-:Y:S01]  /*90a0*/  F2FP.SATFINITE.E4M3.F32.PACK_AB_MERGE_C R65, R9, R8, R78 ;  /* 0x000000080941723e */ /* 0x000fe2000480704e */
[----:B------:R-:W-:Y:S01]  /*90b0*/  FFMA R45, R73, R118, R45 ;  /* 0x00000076492d7223 */ /* 0x000fe2000000002d */
[----:B------:R-:W-:Y:S01]  /*90c0*/  F2FP.SATFINITE.E4M3.F32.PACK_AB_MERGE_C R67, R17, R16, R18 ;  /* 0x000000101143723e */ /* 0x000fe20004807012 */
[----:B------:R-:W-:Y:S01]  /*90d0*/  FMUL R49, R70, R56 ;  /* 0x0000003846317220 */ /* 0x000fe20000400000 */
[C---:B------:R-:W-:Y:S01]  /*90e0*/  FFMA R46, R73.reuse, R119, R46 ;  /* 0x00000077492e7223 */ /* 0x040fe2000000002e */
[--C-:B------:R-:W-:Y:S02]  /*90f0*/  HADD2.F32 R124, -RZ, R149.reuse.H0_H0 ;  /* 0x20000095ff7c7230 */ /* 0x100fe40000004100 */
[C---:B------:R-:W-:Y:S01]  /*9100*/  FFMA R47, R73.reuse, R120, R47 ;  /* 0x00000078492f7223 */ /* 0x040fe2000000002f */
[----:B------:R1:W-:Y:S01]  /*9110*/  STS.128 [R165+UR48+0x6200], R64 ;  /* 0x00620040a5007988 */ /* 0x0003e20008000c30 */
[----:B------:R-:W-:Y:S01]  /*9120*/  HADD2.F32 R125, -RZ, R149.H1_H1 ;  /* 0x30000095ff7d7230 */ /* 0x000fe20000004100 */
[----:B------:R-:W-:Y:S01]  /*9130*/  F2FP.SATFINITE.E4M3.F32.PACK_AB_MERGE_C R5, R10, R7, R5 ;  /* 0x000000070a05723e */ /* 0x000fe20004807005 */
[C---:B------:R-:W-:Y:S01]  /*9140*/  FFMA R48, R73.reuse, R121, R48 ;  /* 0x0000007949307223 */ /* 0x040fe20000000030 */
[----:B------:R-:W-:Y:S01]  /*9150*/  F2FP.SATFINITE.E4M3.F32.PACK_AB_MERGE_C R7, R28, R27, RZ ;  /* 0x0000001b1c07723e */ /* 0x000fe200048070ff */
        /* <DEDUP_REMOVED lines=8> */
[----:B------:R-:W-:Y:S01]  /*91e0*/  FMUL R56, R70, R63 ;  /* 0x0000003f46387220 */ /* 0x000fe20000400000 */
[----:B------:R-:W-:Y:S01]  /*91f0*/  F2FP.SATFINITE.E4M3.F32.PACK_AB_MERGE_C R4, R2, R0, R3 ;  /* 0x000000000204723e */ /* 0x000fe20004807003 */
[C---:B------:R-:W-:Y:S01]  /*9200*/  FFMA R53, R73.reuse, R126, R53 ;  /* 0x0000007e49357223 */ /* 0x040fe20000000035 */
[----:B------:R-:W-:Y:S01]  /*9210*/  F2FP.SATFINITE.E4M3.F32.PACK_AB_MERGE_C R7, R26, R25, R7 ;  /* 0x000000191a07723e */ /* 0x000fe20004807007 */
[C---:B------:R-:W-:Y:S01]  /*9220*/  FFMA R54, R73.reuse, R127, R54 ;  /* 0x0000007f49367223 */ /* 0x040fe20000000036 */
[--C-:B------:R-:W-:Y:S02]  /*9230*/  HADD2.F32 R74, -RZ, R151.reuse.H0_H0 ;  /* 0x20000097ff4a7230 */ /* 0x100fe40000004100 */
[C---:B------:R-:W-:Y:S01]  /*9240*/  FFMA R55, R73.reuse, R128, R55 ;  /* 0x0000008049377223 */ /* 0x040fe20000000037 */
[----:B------:R-:W-:Y:S01]  /*9250*/  HADD2.F32 R131, -RZ, R151.H1_H1 ;  /* 0x30000097ff837230 */ /* 0x000fe20000004100 */
[----:B------:R1:W-:Y:S01]  /*9260*/  STS.128 [R178+0x6010], R4 ;  /* 0x00601004b2007388 */ /* 0x0003e20000000c00 */
[----:B------:R-:W-:Y:S01]  /*9270*/  F2FP.SATFINITE.E4M3.F32.PACK_AB_MERGE_C R35, R36, R35, RZ ;  /* 0x000000232423723e */ /* 0x000fe200048070ff */
[C---:B------:R-:W-:Y:S01]  /*9280*/  FFMA R56, R73.reuse, R129, R56 ;  /* 0x0000008149387223 */ /* 0x040fe20000000038 */
[----:B------:R-:W-:Y:S01]  /*9290*/  F2FP.SATFINITE.E4M3.F32.PACK_AB_MERGE_C R39, R40, R39, RZ ;  /* 0x000000272827723e */ /* 0x000fe200048070ff */
[C---:B------:R-:W-:Y:S01]  /*92a0*/  FFMA R57, R73.reuse, R72, R57 ;  /* 0x0000004849397223 */ /* 0x040fe20000000039 */
[----:B------:R-:W-:Y:S01]  /*92b0*/  F2FP.SATFINITE.E4M3.F32.PACK_AB_MERGE_C R43, R44, R43, RZ ;  /* 0x0000002b2c2b723e */ /* 0x000fe200048070ff */
[C---:B------:R-:W-:Y:S01]  /*92c0*/  FFMA R58, R73.reuse, R75, R58 ;  /* 0x0000004b493a7223 */ /* 0x040fe2000000003a */
[C---:B------:R-:W-:Y:S01]  /*92d0*/  FFMA R59, R73.reuse, R74, R59 ;  /* 0x0000004a493b7223 */ /* 0x040fe2000000003b */
[----:B------:R-:W-:Y:S01]  /*92e0*/  F2FP.SATFINITE.E4M3.F32.PACK_AB_MERGE_C R33, R34, R33, R35 ;  /* 0x000000212221723e */ /* 0x000fe20004807023 */
        /* <DEDUP_REMOVED lines=11> */
[----:B------:R-:W-:Y:S05]  /*93a0*/  F2FP.SATFINITE.E4M3.F32.PACK_AB_MERGE_C R51, R58, R57, R59 ;  /* 0x000000393a33723e */ /* 0x000fea000480703b */
        /* <DEDUP_REMOVED lines=10> */
[----:B------:R-:W-:Y:S02]  /*9450*/  UIADD3 UR40, UPT, UPT, UR48, 0x6200, URZ ;  /* 0x0000620030287890 */ /* 0x000fe4000fffe0ff */
[----:B------:R-:W-:Y:S02]  /*9460*/  UIADD3 UR41, UPT, UPT, UR49, 0x40, URZ ;  /* 0x0000004031297890 */ /* 0x000fe4000fffe0ff */
[----:B--2---:R-:W-:Y:S04]  /*9470*/  UIADD3 UR4, UP0, UPT, UR6, 0x680, URZ ;  /* 0x0000068006047890 */ /* 0x004fe8000ff1e0ff */
[----:B------:R-:W-:Y:S09]  /*9480*/  UIADD3.X UR5, UPT, UPT, URZ, UR7, URZ, UP0, !UPT ;  /* 0x00000007ff057290 */ /* 0x000ff200087fe4ff */
[----:B------:R2:W-:Y:S01]  /*9490*/  UTMASTG.4D [UR40], [UR4] ;  /* 0x00000028040073b5 */ /* 0x0005e20008018000 */
[----:B------:R0:W-:Y:S01]  /*94a0*/  UTMACMDFLUSH ;  /* 0x00000000000079b7 */ /* 0x0001e20000000000 */
[----:B--2---:R-:W-:Y:S04]  /*94b0*/  DEPBAR.LE SB0, 0x1 ;  /* 0x000080400000791a */ /* 0x004fe80000000000 */
.L_x_105:
[----:B------:R-:W-:Y:S05]  /*94c0*/  BSYNC.RECONVERGENT B0 ;  /* 0x0000000000007941 */ /* 0x000fea0003800200 */
.L_x_104:
[----:B------:R-:W-:Y:S01]  /*94d0*/  R2UR UR5, R135 ;  /* 0x00000000870572ca */ /* 0x000fe200000e0000 */
[----:B------:R-:W-:Y:S01]  /*94e0*/  BAR.SYNC.DEFER_BLOCKING 0x1, 0x80 ;  /* 0x0042000000007b1d */ /* 0x000fe20000010000 */
[----:B------:R-:W-:Y:S01]  /*94f0*/  R2UR UR4, R160 ;  /* 0x00000000a00472ca */ /* 0x000fe200000e0000 */
[----:B------:R-:W-:Y:S01]  /*9500*/  UISETP.NE.AND UP0, UPT, UR52, URZ, UPT ;  /* 0x000000ff3400728c */ /* 0x000fe2000bf05270 */
[C---:B------:R-:W-:Y:S02]  /*9510*/  ISETP.NE.AND P0, PT, R68.reuse, 0x2, PT ;  /* 0x000000024400780c */ /* 0x040fe40003f05270 */
[----:B------:R-:W-:Y:S02]  /*9520*/  LOP3.LUT R163, R163, 0x1, RZ, 0x3c, !PT ;  /* 0x00000001a3a37812 */ /* 0x000fe400078e3cff */
[----:B------:R-:W-:Y:S02]  /*9530*/  SEL R3, RZ, 0x1, P0 ;  /* 0x00000001ff037807 */ /* 0x000fe40000000000 */
[----:B------:R-:W-:Y:S02]  /*9540*/  SEL R68, R68, RZ, P0 ;  /* 0x000000ff44447207 */ /* 0x000fe40000000000 */
[----:B------:R-:W-:Y:S01]  /*9550*/  LOP3.LUT R164, R164, R3, RZ, 0x3c, !PT ;  /* 0x00000003a4a47212 */ /* 0x000fe200078e3cff */
[----:B------:R-:W-:Y:S02]  /*9560*/  UIADD3 UR26, UPT, UPT, UR36, UR5, URZ ;  /* 0x00000005241a7290 */ /* 0x000fe4000fffe0ff */
[----:B------:R-:W-:Y:S01]  /*9570*/  UIADD3 UR30, UPT, UPT, UR37, UR4, URZ ;  /* 0x00000004251e7290 */ /* 0x000fe2000fffe0ff */
[----:B------:R-:W-:Y:S01]  /*9580*/  UMOV UR50, UR61 ;  /* 0x0000003d00327c82 */ /* 0x000fe20008000000 */
[----:B------:R-:W-:Y:S10]  /*9590*/  BRA.U UP0, `(.L_x_106) ;  /* 0xffffffc100707547 */ /* 0x000ff4000b83ffff */
[----:B------:R-:W-:Y:S05]  /*95a0*/  EXIT ;  /* 0x000000000000794d */ /* 0x000fea0003800000 */
.L_x_20:
[----:B------:R-:W-:Y:S07]  /*95b0*/  MOV R0, UR33 ;  /* 0x0000002100007c02 */ /* 0x000fee0008000f00 */
.L_x_107:
[----:B-1----:R1:W3:Y:S02]  /*95c0*/  SYNCS.PHASECHK.TRANS64.TRYWAIT P0, [R0+URZ+0x60], R5 ;  /* 0x00006005000075a7 */ /* 0x0022e400080011ff */
[----:B---3--:R-:W-:Y:S05]  /*95d0*/  @!P0 NANOSLEEP.SYNCS 0x989680 ;  /* 0x009896800000895d */ /* 0x008fea0003900000 */
[----:B------:R-:W3:Y:S02]  /*95e0*/  @!P0 SYNCS.PHASECHK.TRANS64 P0, [R0+URZ+0x60], R5 ;  /* 0x00006005000085a7 */ /* 0x000ee400080010ff */
[----:B---3--:R-:W-:Y:S05]  /*95f0*/  @!P0 BRA `(.L_x_107) ;  /* 0xfffffffc00f08947 */ /* 0x008fea000383ffff */
[----:B------:R-:W-:Y:S05]  /*9600*/  BRA `(.L_x_19) ;  /* 0xffffff8400687947 */ /* 0x000fea000383ffff */
.L_x_26:
[----:B------:R-:W-:Y:S07]  /*9610*/  MOV R0, UR25 ;  /* 0x0000001900007c02 */ /* 0x000fee0008000f00 */
.L_x_108:
[----:B-1----:R1:W2:Y:S02]  /*9620*/  SYNCS.PHASECHK.TRANS64.TRYWAIT P0, [R0+URZ+0x60], R5 ;  /* 0x00006005000075a7 */ /* 0x0022a400080011ff */
[----:B--2---:R-:W-:Y:S05]  /*9630*/  @!P0 NANOSLEEP.SYNCS 0x989680 ;  /* 0x009896800000895d */ /* 0x004fea0003900000 */
[----:B------:R-:W2:Y:S02]  /*9640*/  @!P0 SYNCS.PHASECHK.TRANS64 P0, [R0+URZ+0x60], R5 ;  /* 0x00006005000085a7 */ /* 0x000ea400080010ff */
[----:B--2---:R-:W-:Y:S05]  /*9650*/  @!P0 BRA `(.L_x_108) ;  /* 0xfffffffc00f08947 */ /* 0x004fea000383ffff */
[----:B------:R-:W-:Y:S05]  /*9660*/  BRA `(.L_x_25) ;  /* 0xffffff88007c7947 */ /* 0x000fea000383ffff */
.L_x_30:
[----:B------:R-:W-:-:S07]  /*9670*/  MOV R0, UR36 ;  /* 0x0000002400007c02 */ /* 0x000fce0008000f00 */
.L_x_109:
[----:B-1----:R1:W2:Y:S02]  /*9680*/  SYNCS.PHASECHK.TRANS64.TRYWAIT P0, [R0+URZ+0xf0], R3 ;  /* 0x0000f003000075a7 */ /* 0x0022a400080011ff */
[----:B--2---:R-:W-:Y:S05]  /*9690*/  @!P0 NANOSLEEP.SYNCS 0x989680 ;  /* 0x009896800000895d */ /* 0x004fea0003900000 */
[----:B------:R-:W2:Y:S02]  /*96a0*/  @!P0 SYNCS.PHASECHK.TRANS64 P0, [R0+URZ+0xf0], R3 ;  /* 0x0000f003000085a7 */ /* 0x000ea400080010ff */
[----:B--2---:R-:W-:Y:S05]  /*96b0*/  @!P0 BRA `(.L_x_109) ;  /* 0xfffffffc00f08947 */ /* 0x004fea000383ffff */
[----:B------:R-:W-:Y:S05]  /*96c0*/  BRA `(.L_x_110) ;  /* 0xffffff8c00347947 */ /* 0x000fea000383ffff */
.L_x_34:
[----:B------:R-:W-:-:S07]  /*96d0*/  MOV R0, UR4 ;  /* 0x0000000400007c02 */ /* 0x000fce0008000f00 */
.L_x_111:
[----:B-1----:R1:W2:Y:S02]  /*96e0*/  SYNCS.PHASECHK.TRANS64.TRYWAIT P0, [R0+URZ], R3 ;  /* 0x00000003000075a7 */ /* 0x0022a400080011ff */
[----:B--2---:R-:W-:Y:S05]  /*96f0*/  @!P0 NANOSLEEP.SYNCS 0x989680 ;  /* 0x009896800000895d */ /* 0x004fea0003900000 */
[----:B------:R-:W2:Y:S02]  /*9700*/  @!P0 SYNCS.PHASECHK.TRANS64 P0, [R0+URZ], R3 ;  /* 0x00000003000085a7 */ /* 0x000ea400080010ff */
[----:B--2---:R-:W-:Y:S05]  /*9710*/  @!P0 BRA `(.L_x_111) ;  /* 0xfffffffc00f08947 */ /* 0x004fea000383ffff */
[----:B------:R-:W-:Y:S05]  /*9720*/  BRA `(.L_x_112) ;  /* 0xffffff9000c87947 */ /* 0x000fea000383ffff */
.L_x_35:
[----:B------:R-:W-:-:S07]  /*9730*/  MOV R0, UR5 ;  /* 0x0000000500007c02 */ /* 0x000fce0008000f00 */
.L_x_113:
[----:B-1----:R1:W2:Y:S02]  /*9740*/  SYNCS.PHASECHK.TRANS64.TRYWAIT P0, [R0+URZ], R3 ;  /* 0x00000003000075a7 */ /* 0x0022a400080011ff */
[----:B--2---:R-:W-:Y:S05]  /*9750*/  @!P0 NANOSLEEP.SYNCS 0x989680 ;  /* 0x009896800000895d */ /* 0x004fea0003900000 */
[----:B------:R-:W2:Y:S02]  /*9760*/  @!P0 SYNCS.PHASECHK.TRANS64 P0, [R0+URZ], R3 ;  /* 0x00000003000085a7 */ /* 0x000ea400080010ff */
[----:B--2---:R-:W-:Y:S05]  /*9770*/  @!P0 BRA `(.L_x_113) ;  /* 0xfffffffc00f08947 */ /* 0x004fea000383ffff */
[----:B------:R-:W-:Y:S05]  /*9780*/  BRA `(.L_x_114) ;  /* 0xffffff9000d87947 */ /* 0x000fea000383ffff */
.L_x_36:
[----:B------:R-:W-:-:S07]  /*9790*/  MOV R0, UR5 ;  /* 0x0000000500007c02 */ /* 0x000fce0008000f00 */
.L_x_115:
[----:B-1----:R1:W2:Y:S02]  /*97a0*/  SYNCS.PHASECHK.TRANS64.TRYWAIT P0, [R0+URZ], R3 ;  /* 0x00000003000075a7 */ /* 0x0022a400080011ff */
[----:B--2---:R-:W-:Y:S05]  /*97b0*/  @!P0 NANOSLEEP.SYNCS 0x989680 ;  /* 0x009896800000895d */ /* 0x004fea0003900000 */
[----:B------:R-:W2:Y:S02]  /*97c0*/  @!P0 SYNCS.PHASECHK.TRANS64 P0, [R0+URZ], R3 ;  /* 0x00000003000085a7 */ /* 0x000ea400080010ff */
[----:B--2---:R-:W-:Y:S05]  /*97d0*/  @!P0 BRA `(.L_x_115) ;  /* 0xfffffffc00f08947 */ /* 0x004fea000383ffff */
[----:B------:R-:W-:Y:S05]  /*97e0*/  BRA `(.L_x_116) ;  /* 0xffffff9000e87947 */ /* 0x000fea000383ffff */
.L_x_37:
[----:B------:R-:W-:-:S07]  /*97f0*/  MOV R0, UR5 ;  /* 0x0000000500007c02 */ /* 0x000fce0008000f00 */
.L_x_117:
[----:B-1----:R1:W2:Y:S02]  /*9800*/  SYNCS.PHASECHK.TRANS64.TRYWAIT P0, [R0+URZ], R3 ;  /* 0x00000003000075a7 */ /* 0x0022a400080011ff */
[----:B--2---:R-:W-:Y:S05]  /*9810*/  @!P0 NANOSLEEP.SYNCS 0x989680 ;  /* 0x009896800000895d */ /* 0x004fea0003900000 */
[----:B------:R-:W2:Y:S02]  /*9820*/  @!P0 SYNCS.PHASECHK.TRANS64 P0, [R0+URZ], R3 ;  /* 0x00000003000085a7 */ /* 0x000ea400080010ff */
[----:B--2---:R-:W-:Y:S05]  /*9830*/  @!P0 BRA `(.L_x_117) ;  /* 0xfffffffc00f08947 */ /* 0x004fea000383ffff */
[----:B------:R-:W-:Y:S05]  /*9840*/  BRA `(.L_x_118) ;  /* 0xffffff9000f87947 */ /* 0x000fea000383ffff */
.L_x_38:
[----:B------:R-:W-:-:S07]  /*9850*/  MOV R0, UR5 ;  /* 0x0000000500007c02 */ /* 0x000fce0008000f00 */
.L_x_119:
[----:B-1----:R1:W2:Y:S02]  /*9860*/  SYNCS.PHASECHK.TRANS64.TRYWAIT P0, [R0+URZ], R3 ;  /* 0x00000003000075a7 */ /* 0x0022a400080011ff */
[----:B--2---:R-:W-:Y:S05]  /*9870*/  @!P0 NANOSLEEP.SYNCS 0x989680 ;  /* 0x009896800000895d */ /* 0x004fea0003900000 */
[----:B------:R-:W2:Y:S02]  /*9880*/  @!P0 SYNCS.PHASECHK.TRANS64 P0, [R0+URZ], R3 ;  /* 0x00000003000085a7 */ /* 0x000ea400080010ff */
[----:B--2---:R-:W-:Y:S05]  /*9890*/  @!P0 BRA `(.L_x_119) ;  /* 0xfffffffc00f08947 */ /* 0x004fea000383ffff */
[----:B------:R-:W-:Y:S05]  /*98a0*/  BRA `(.L_x_120) ;  /* 0xffffff9400087947 */ /* 0x000fea000383ffff */
.L_x_39:
[----:B------:R-:W-:-:S07]  /*98b0*/  MOV R0, UR5 ;  /* 0x0000000500007c02 */ /* 0x000fce0008000f00 */
.L_x_121:
[----:B-1----:R1:W2:Y:S02]  /*98c0*/  SYNCS.PHASECHK.TRANS64.TRYWAIT P0, [R0+URZ], R3 ;  /* 0x00000003000075a7 */ /* 0x0022a400080011ff */
[----:B--2---:R-:W-:Y:S05]  /*98d0*/  @!P0 NANOSLEEP.SYNCS 0x989680 ;  /* 0x009896800000895d */ /* 0x004fea0003900000 */
[----:B------:R-:W2:Y:S02]  /*98e0*/  @!P0 SYNCS.PHASECHK.TRANS64 P0, [R0+URZ], R3 ;  /* 0x00000003000085a7 */ /* 0x000ea400080010ff */
[----:B--2---:R-:W-:Y:S05]  /*98f0*/  @!P0 BRA `(.L_x_121) ;  /* 0xfffffffc00f08947 */ /* 0x004fea000383ffff */
[----:B------:R-:W-:Y:S05]  /*9900*/  BRA `(.L_x_122) ;  /* 0xffffff9400187947 */ /* 0x000fea000383ffff */
.L_x_40:
[----:B------:R-:W-:-:S07]  /*9910*/  MOV R0, UR5 ;  /* 0x0000000500007c02 */ /* 0x000fce0008000f00 */
.L_x_123:
[----:B-1----:R1:W2:Y:S02]  /*9920*/  SYNCS.PHASECHK.TRANS64.TRYWAIT P0, [R0+URZ], R3 ;  /* 0x00000003000075a7 */ /* 0x0022a400080011ff */
[----:B--2---:R-:W-:Y:S05]  /*9930*/  @!P0 NANOSLEEP.SYNCS 0x989680 ;  /* 0x009896800000895d */ /* 0x004fea0003900000 */
[----:B------:R-:W2:Y:S02]  /*9940*/  @!P0 SYNCS.PHASECHK.TRANS64 P0, [R0+URZ], R3 ;  /* 0x00000003000085a7 */ /* 0x000ea400080010ff */
[----:B--2---:R-:W-:Y:S05]  /*9950*/  @!P0 BRA `(.L_x_123) ;  /* 0xfffffffc00f08947 */ /* 0x004fea000383ffff */
[----:B------:R-:W-:Y:S05]  /*9960*/  BRA `(.L_x_124) ;  /* 0xffffff9400287947 */ /* 0x000fea000383ffff */
.L_x_41:
[----:B------:R-:W-:-:S07]  /*9970*/  MOV R0, UR5 ;  /* 0x0000000500007c02 */ /* 0x000fce0008000f00 */
.L_x_125:
[----:B-1----:R1:W2:Y:S02]  /*9980*/  SYNCS.PHASECHK.TRANS64.TRYWAIT P0, [R0+URZ], R3 ;  /* 0x00000003000075a7 */ /* 0x0022a400080011ff */
[----:B--2---:R-:W-:Y:S05]  /*9990*/  @!P0 NANOSLEEP.SYNCS 0x989680 ;  /* 0x009896800000895d */ /* 0x004fea0003900000 */
[----:B------:R-:W2:Y:S02]  /*99a0*/  @!P0 SYNCS.PHASECHK.TRANS64 P0, [R0+URZ], R3 ;  /* 0x00000003000085a7 */ /* 0x000ea400080010ff */
[----:B--2---:R-:W-:Y:S05]  /*99b0*/  @!P0 BRA `(.L_x_125) ;  /* 0xfffffffc00f08947 */ /* 0x004fea000383ffff */
[----:B------:R-:W-:Y:S05]  /*99c0*/  BRA `(.L_x_126) ;  /* 0xffffff9400387947 */ /* 0x000fea000383ffff */
.L_x_42:
[----:B------:R-:W-:-:S07]  /*99d0*/  MOV R0, UR5 ;  /* 0x0000000500007c02 */ /* 0x000fce0008000f00 */
.L_x_127:
[----:B-1----:R1:W2:Y:S02]  /*99e0*/  SYNCS.PHASECHK.TRANS64.TRYWAIT P0, [R0+URZ], R3 ;  /* 0x00000003000075a7 */ /* 0x0022a400080011ff */
[----:B--2---:R-:W-:Y:S05]  /*99f0*/  @!P0 NANOSLEEP.SYNCS 0x989680 ;  /* 0x009896800000895d */ /* 0x004fea0003900000 */
[----:B------:R-:W2:Y:S02]  /*9a00*/  @!P0 SYNCS.PHASECHK.TRANS64 P0, [R0+URZ], R3 ;  /* 0x00000003000085a7 */ /* 0x000ea400080010ff */
[----:B--2---:R-:W-:Y:S05]  /*9a10*/  @!P0 BRA `(.L_x_127) ;  /* 0xfffffffc00f08947 */ /* 0x004fea000383ffff */
[----:B------:R-:W-:Y:S05]  /*9a20*/  BRA `(.L_x_128) ;  /* 0xffffff9400487947 */ /* 0x000fea000383ffff */
.L_x_43:
[----:B------:R-:W-:-:S07]  /*9a30*/  MOV R0, UR5 ;  /* 0x0000000500007c02 */ /* 0x000fce0008000f00 */
.L_x_129:
[----:B-1----:R1:W2:Y:S02]  /*9a40*/  SYNCS.PHASECHK.TRANS64.TRYWAIT P0, [R0+URZ], R3 ;  /* 0x00000003000075a7 */ /* 0x0022a400080011ff */
[----:B--2---:R-:W-:Y:S05]  /*9a50*/  @!P0 NANOSLEEP.SYNCS 0x989680 ;  /* 0x009896800000895d */ /* 0x004fea0003900000 */
[----:B------:R-:W2:Y:S02]  /*9a60*/  @!P0 SYNCS.PHASECHK.TRANS64 P0, [R0+URZ], R3 ;  /* 0x00000003000085a7 */ /* 0x000ea400080010ff */
[----:B--2---:R-:W-:Y:S05]  /*9a70*/  @!P0 BRA `(.L_x_129) ;  /* 0xfffffffc00f08947 */ /* 0x004fea000383ffff */
[----:B------:R-:W-:Y:S05]  /*9a80*/  BRA `(.L_x_130) ;  /* 0xffffff9400587947 */ /* 0x000fea000383ffff */
.L_x_44:
[----:B------:R-:W-:-:S07]  /*9a90*/  MOV R0, UR5 ;  /* 0x0000000500007c02 */ /* 0x000fce0008000f00 */
.L_x_131:
[----:B-1----:R1:W2:Y:S02]  /*9aa0*/  SYNCS.PHASECHK.TRANS64.TRYWAIT P0, [R0+URZ], R3 ;  /* 0x00000003000075a7 */ /* 0x0022a400080011ff */
[----:B--2---:R-:W-:Y:S05]  /*9ab0*/  @!P0 NANOSLEEP.SYNCS 0x989680 ;  /* 0x009896800000895d */ /* 0x004fea0003900000 */
[----:B------:R-:W2:Y:S02]  /*9ac0*/  @!P0 SYNCS.PHASECHK.TRANS64 P0, [R0+URZ], R3 ;  /* 0x00000003000085a7 */ /* 0x000ea400080010ff */
[----:B--2---:R-:W-:Y:S05]  /*9ad0*/  @!P0 BRA `(.L_x_131) ;  /* 0xfffffffc00f08947 */ /* 0x004fea000383ffff */
[----:B------:R-:W-:Y:S05]  /*9ae0*/  BRA `(.L_x_132) ;  /* 0xffffff9400687947 */ /* 0x000fea000383ffff */
.L_x_47:
[----:B------:R-:W-:-:S07]  /*9af0*/  MOV R4, UR4 ;  /* 0x0000000400047c02 */ /* 0x000fce0008000f00 */
.L_x_133:
[----:B--2---:R2:W3:Y:S02]  /*9b00*/  SYNCS.PHASECHK.TRANS64.TRYWAIT P1, [R4+URZ+0xf8], R7 ;  /* 0x0000f807040075a7 */ /* 0x0044e400080211ff */
[----:B---3--:R-:W-:Y:S05]  /*9b10*/  @!P1 NANOSLEEP.SYNCS 0x989680 ;  /* 0x009896800000995d */ /* 0x008fea0003900000 */
[----:B------:R-:W3:Y:S02]  /*9b20*/  @!P1 SYNCS.PHASECHK.TRANS64 P1, [R4+URZ+0xf8], R7 ;  /* 0x0000f807040095a7 */ /* 0x000ee400080210ff */
[----:B---3--:R-:W-:Y:S05]  /*9b30*/  @!P1 BRA `(.L_x_133) ;  /* 0xfffffffc00f09947 */ /* 0x008fea000383ffff */
[----:B------:R-:W-:Y:S05]  /*9b40*/  BRA `(.L_x_134) ;  /* 0xffffff9400d87947 */ /* 0x000fea000383ffff */
.L_x_48:
[----:B--2---:R-:W-:-:S07]  /*9b50*/  MOV R4, UR4 ;  /* 0x0000000400047c02 */ /* 0x004fce0008000f00 */
.L_x_135:
[----:B--2---:R2:W3:Y:S02]  /*9b60*/  SYNCS.PHASECHK.TRANS64.TRYWAIT P1, [R4+URZ+0xf0], R5 ;  /* 0x0000f005040075a7 */ /* 0x0044e400080211ff */
[----:B---3--:R-:W-:Y:S05]  /*9b70*/  @!P1 NANOSLEEP.SYNCS 0x989680 ;  /* 0x009896800000995d */ /* 0x008fea0003900000 */
[----:B------:R-:W3:Y:S02]  /*9b80*/  @!P1 SYNCS.PHASECHK.TRANS64 P1, [R4+URZ+0xf0], R5 ;  /* 0x0000f005040095a7 */ /* 0x000ee400080210ff */
[----:B---3--:R-:W-:Y:S05]  /*9b90*/  @!P1 BRA `(.L_x_135) ;  /* 0xfffffffc00f09947 */ /* 0x008fea000383ffff */
[----:B------:R-:W-:Y:S05]  /*9ba0*/  BRA `(.L_x_136) ;  /* 0xffffff9400e07947 */ /* 0x000fea000383ffff */
.L_x_56:
[----:B------:R-:W-:-:S07]  /*9bb0*/  MOV R0, UR19 ;  /* 0x0000001300007c02 */ /* 0x000fce0008000f00 */
.L_x_137:
[----:B-1----:R1:W2:Y:S02]  /*9bc0*/  SYNCS.PHASECHK.TRANS64.TRYWAIT P0, [R0+URZ+0xf0], R5 ;  /* 0x0000f005000075a7 */ /* 0x0022a400080011ff */
[----:B--2---:R-:W-:Y:S05]  /*9bd0*/  @!P0 NANOSLEEP.SYNCS 0x989680 ;  /* 0x009896800000895d */ /* 0x004fea0003900000 */
[----:B------:R-:W2:Y:S02]  /*9be0*/  @!P0 SYNCS.PHASECHK.TRANS64 P0, [R0+URZ+0xf0], R5 ;  /* 0x0000f005000085a7 */ /* 0x000ea400080010ff */
[----:B--2---:R-:W-:Y:S05]  /*9bf0*/  @!P0 BRA `(.L_x_137) ;  /* 0xfffffffc00f08947 */ /* 0x004fea000383ffff */
[----:B------:R-:W-:Y:S05]  /*9c00*/  BRA `(.L_x_138) ;  /* 0xffffff9c00507947 */ /* 0x000fea000383ffff */
.L_x_57:
[----:B------:R-:W-:-:S07]  /*9c10*/  MOV R5, UR23 ;  /* 0x0000001700057c02 */ /* 0x000fce0008000f00 */
.L_x_139:
[----:B-1----:R1:W2:Y:S02]  /*9c20*/  SYNCS.PHASECHK.TRANS64.TRYWAIT P0, [R5+URZ+0x110], R0 ;  /* 0x00011000050075a7 */ /* 0x0022a400080011ff */
[----:B--2---:R-:W-:Y:S05]  /*9c30*/  @!P0 NANOSLEEP.SYNCS 0x989680 ;  /* 0x009896800000895d */ /* 0x004fea0003900000 */
[----:B------:R-:W2:Y:S02]  /*9c40*/  @!P0 SYNCS.PHASECHK.TRANS64 P0, [R5+URZ+0x110], R0 ;  /* 0x00011000050085a7 */ /* 0x000ea400080010ff */
[----:B--2---:R-:W-:Y:S05]  /*9c50*/  @!P0 BRA `(.L_x_139) ;  /* 0xfffffffc00f08947 */ /* 0x004fea000383ffff */
[----:B------:R-:W-:Y:S05]  /*9c60*/  BRA `(.L_x_140) ;  /* 0xffffff9c006c7947 */ /* 0x000fea000383ffff */
.L_x_60:
[----:B-1----:R-:W-:Y:S07]  /*9c70*/  MOV R0, UR15 ;  /* 0x0000000f00007c02 */ /* 0x002fee0008000f00 */
.L_x_141:
[----:B-1----:R1:W2:Y:S02]  /*9c80*/  SYNCS.PHASECHK.TRANS64.TRYWAIT P0, [R0+URZ], R5 ;  /* 0x00000005000075a7 */ /* 0x0022a400080011ff */
[----:B--2---:R-:W-:Y:S05]  /*9c90*/  @!P0 NANOSLEEP.SYNCS 0x989680 ;  /* 0x009896800000895d */ /* 0x004fea0003900000 */
[----:B------:R-:W2:Y:S02]  /*9ca0*/  @!P0 SYNCS.PHASECHK.TRANS64 P0, [R0+URZ], R5 ;  /* 0x00000005000085a7 */ /* 0x000ea400080010ff */
[----:B--2---:R-:W-:Y:S05]  /*9cb0*/  @!P0 BRA `(.L_x_141) ;  /* 0xfffffffc00f08947 */ /* 0x004fea000383ffff */
[----:B------:R-:W-:Y:S05]  /*9cc0*/  BRA `(.L_x_59) ;  /* 0xffffff9c009c7947 */ /* 0x000fea000383ffff */
.L_x_63:
[----:B------:R-:W-:-:S07]  /*9cd0*/  MOV R0, UR4 ;  /* 0x0000000400007c02 */ /* 0x000fce0008000f00 */
.L_x_142:
[----:B-1----:R1:W3:Y:S02]  /*9ce0*/  SYNCS.PHASECHK.TRANS64.TRYWAIT P0, [R0+URZ], R3 ;  /* 0x00000003000075a7 */ /* 0x0022e400080011ff */
[----:B---3--:R-:W-:Y:S05]  /*9cf0*/  @!P0 NANOSLEEP.SYNCS 0x989680 ;  /* 0x009896800000895d */ /* 0x008fea0003900000 */
[----:B------:R-:W3:Y:S02]  /*9d00*/  @!P0 SYNCS.PHASECHK.TRANS64 P0, [R0+URZ], R3 ;  /* 0x00000003000085a7 */ /* 0x000ee400080010ff */
[----:B---3--:R-:W-:Y:S05]  /*9d10*/  @!P0 BRA `(.L_x_142) ;  /* 0xfffffffc00f08947 */ /* 0x008fea000383ffff */
[----:B------:R-:W-:Y:S05]  /*9d20*/  BRA `(.L_x_143) ;  /* 0xffffffa0005c7947 */ /* 0x000fea000383ffff */
.L_x_64:
[----:B------:R-:W-:-:S07]  /*9d30*/  MOV R0, UR4 ;  /* 0x0000000400007c02 */ /* 0x000fce0008000f00 */
.L_x_144:
[----:B-1----:R1:W2:Y:S02]  /*9d40*/  SYNCS.PHASECHK.TRANS64.TRYWAIT P0, [R0+URZ], R3 ;  /* 0x00000003000075a7 */ /* 0x0022a400080011ff */
[----:B--2---:R-:W-:Y:S05]  /*9d50*/  @!P0 NANOSLEEP.SYNCS 0x989680 ;  /* 0x009896800000895d */ /* 0x004fea0003900000 */
[----:B------:R-:W2:Y:S02]  /*9d60*/  @!P0 SYNCS.PHASECHK.TRANS64 P0, [R0+URZ], R3 ;  /* 0x00000003000085a7 */ /* 0x000ea400080010ff */
[----:B--2---:R-:W-:Y:S05]  /*9d70*/  @!P0 BRA `(.L_x_144) ;  /* 0xfffffffc00f08947 */ /* 0x004fea000383ffff */
[----:B------:R-:W-:Y:S05]  /*9d80*/  BRA `(.L_x_145) ;  /* 0xffffffa000687947 */ /* 0x000fea000383ffff */
.L_x_69:
[----:B------:R-:W-:Y:S07]  /*9d90*/  MOV R0, UR25 ;  /* 0x0000001900007c02 */ /* 0x000fee0008000f00 */
.L_x_146:
[----:B-1----:R1:W2:Y:S02]  /*9da0*/  SYNCS.PHASECHK.TRANS64.TRYWAIT P0, [R0+URZ+0xf0], R3 ;  /* 0x0000f003000075a7 */ /* 0x0022a400080011ff */
[----:B--2---:R-:W-:Y:S05]  /*9db0*/  @!P0 NANOSLEEP.SYNCS 0x989680 ;  /* 0x009896800000895d */ /* 0x004fea0003900000 */
[----:B------:R-:W2:Y:S02]  /*9dc0*/  @!P0 SYNCS.PHASECHK.TRANS64 P0, [R0+URZ+0xf0], R3 ;  /* 0x0000f003000085a7 */ /* 0x000ea400080010ff */
[----:B--2---:R-:W-:Y:S05]  /*9dd0*/  @!P0 BRA `(.L_x_146) ;  /* 0xfffffffc00f08947 */ /* 0x004fea000383ffff */
[----:B------:R-:W-:Y:S05]  /*9de0*/  BRA `(.L_x_147) ;  /* 0xffffffa400fc7947 */ /* 0x000fea000383ffff */
.L_x_72:
[----:B------:R-:W-:Y:S07]  /*9df0*/  MOV R3, UR25 ;  /* 0x0000001900037c02 */ /* 0x000fee0008000f00 */
.L_x_148:
[----:B-1----:R1:W2:Y:S02]  /*9e00*/  SYNCS.PHASECHK.TRANS64.TRYWAIT P1, [R3+URZ+0xe8], R12 ;  /* 0x0000e80c030075a7 */ /* 0x0022a400080211ff */
[----:B--2---:R-:W-:Y:S05]  /*9e10*/  @!P1 NANOSLEEP.SYNCS 0x989680 ;  /* 0x009896800000995d */ /* 0x004fea0003900000 */
[----:B------:R-:W2:Y:S02]  /*9e20*/  @!P1 SYNCS.PHASECHK.TRANS64 P1, [R3+URZ+0xe8], R12 ;  /* 0x0000e80c030095a7 */ /* 0x000ea400080210ff */
[----:B--2---:R-:W-:Y:S05]  /*9e30*/  @!P1 BRA `(.L_x_148) ;  /* 0xfffffffc00f09947 */ /* 0x004fea000383ffff */
[----:B------:R-:W-:Y:S05]  /*9e40*/  BRA `(.L_x_71) ;  /* 0xffffffac00587947 */ /* 0x000fea000383ffff */
.L_x_75:
[----:B------:R-:W-:Y:S07]  /*9e50*/  MOV R0, UR25 ;  /* 0x0000001900007c02 */ /* 0x000fee0008000f00 */
.L_x_149:
[----:B-1----:R1:W2:Y:S02]  /*9e60*/  SYNCS.PHASECHK.TRANS64.TRYWAIT P1, [R0+URZ+0xd0], R9 ;  /* 0x0000d009000075a7 */ /* 0x0022a400080211ff */
[----:B--2---:R-:W-:Y:S05]  /*9e70*/  @!P1 NANOSLEEP.SYNCS 0x989680 ;  /* 0x009896800000995d */ /* 0x004fea0003900000 */
[----:B------:R-:W2:Y:S02]  /*9e80*/  @!P1 SYNCS.PHASECHK.TRANS64 P1, [R0+URZ+0xd0], R9 ;  /* 0x0000d009000095a7 */ /* 0x000ea400080210ff */
[----:B--2---:R-:W-:Y:S05]  /*9e90*/  @!P1 BRA `(.L_x_149) ;  /* 0xfffffffc00f09947 */ /* 0x004fea000383ffff */
[----:B------:R-:W-:Y:S05]  /*9ea0*/  BRA `(.L_x_150) ;  /* 0xffffffb0007c7947 */ /* 0x000fea000383ffff */
.L_x_76:
[----:B------:R-:W-:Y:S07]  /*9eb0*/  MOV R0, UR25 ;  /* 0x0000001900007c02 */ /* 0x000fee0008000f00 */
.L_x_151:
[----:B-1----:R1:W2:Y:S02]  /*9ec0*/  SYNCS.PHASECHK.TRANS64.TRYWAIT P0, [R0+URZ+0xd8], R9 ;  /* 0x0000d809000075a7 */ /* 0x0022a400080011ff */
[----:B--2---:R-:W-:Y:S05]  /*9ed0*/  @!P0 NANOSLEEP.SYNCS 0x989680 ;  /* 0x009896800000895d */ /* 0x004fea0003900000 */
[----:B------:R-:W2:Y:S02]  /*9ee0*/  @!P0 SYNCS.PHASECHK.TRANS64 P0, [R0+URZ+0xd8], R9 ;  /* 0x0000d809000085a7 */ /* 0x000ea400080010ff */
[----:B--2---:R-:W-:Y:S05]  /*9ef0*/  @!P0 BRA `(.L_x_151) ;  /* 0xfffffffc00f08947 */ /* 0x004fea000383ffff */
[----:B------:R-:W-:Y:S05]  /*9f00*/  BRA `(.L_x_152) ;  /* 0xffffffb000bc7947 */ /* 0x000fea000383ffff */
.L_x_78:
[----:B------:R-:W-:-:S07]  /*9f10*/  MOV R0, UR25 ;  /* 0x0000001900007c02 */ /* 0x000fce0008000f00 */
.L_x_153:
[----:B--2---:R2:W3:Y:S02]  /*9f20*/  SYNCS.PHASECHK.TRANS64.TRYWAIT P0, [R0+URZ+0xd0], R3 ;  /* 0x0000d003000075a7 */ /* 0x0044e400080011ff */
[----:B---3--:R-:W-:Y:S05]  /*9f30*/  @!P0 NANOSLEEP.SYNCS 0x989680 ;  /* 0x009896800000895d */ /* 0x008fea0003900000 */
[----:B------:R-:W3:Y:S02]  /*9f40*/  @!P0 SYNCS.PHASECHK.TRANS64 P0, [R0+URZ+0xd0], R3 ;  /* 0x0000d003000085a7 */ /* 0x000ee400080010ff */
[----:B---3--:R-:W-:Y:S05]  /*9f50*/  @!P0 BRA `(.L_x_153) ;  /* 0xfffffffc00f08947 */ /* 0x008fea000383ffff */
[----:B------:R-:W-:Y:S05]  /*9f60*/  BRA `(.L_x_154) ;  /* 0xffffffb400207947 */ /* 0x000fea000383ffff */
.L_x_80:
[----:B------:R-:W-:Y:S07]  /*9f70*/  MOV R0, UR48 ;  /* 0x0000003000007c02 */ /* 0x000fee0008000f00 */
.L_x_155:
[----:B-1----:R1:W2:Y:S02]  /*9f80*/  SYNCS.PHASECHK.TRANS64.TRYWAIT P0, [R0+URZ+0xf0], R3 ;  /* 0x0000f003000075a7 */ /* 0x0022a400080011ff */
[----:B--2---:R-:W-:Y:S05]  /*9f90*/  @!P0 NANOSLEEP.SYNCS 0x989680 ;  /* 0x009896800000895d */ /* 0x004fea0003900000 */
[----:B------:R-:W2:Y:S02]  /*9fa0*/  @!P0 SYNCS.PHASECHK.TRANS64 P0, [R0+URZ+0xf0], R3 ;  /* 0x0000f003000085a7 */ /* 0x000ea400080010ff */
[----:B--2---:R-:W-:Y:S05]  /*9fb0*/  @!P0 BRA `(.L_x_155) ;  /* 0xfffffffc00f08947 */ /* 0x004fea000383ffff */
[----:B------:R-:W-:Y:S05]  /*9fc0*/  BRA `(.L_x_156) ;  /* 0xffffffb400f07947 */ /* 0x000fea000383ffff */
.L_x_91:
[----:B---3--:R3:W1:Y:S02]  /*9fd0*/  SYNCS.PHASECHK.TRANS64.TRYWAIT P1, [R0+URZ+0xc0], R3 ;  /* 0x0000c003000075a7 */ /* 0x00866400080211ff */
[----:B-1----:R-:W-:Y:S05]  /*9fe0*/  @!P1 NANOSLEEP.SYNCS 0x989680 ;  /* 0x009896800000995d */ /* 0x002fea0003900000 */
[----:B------:R-:W1:Y:S02]  /*9ff0*/  @!P1 SYNCS.PHASECHK.TRANS64 P1, [R0+URZ+0xc0], R3 ;  /* 0x0000c003000095a7 */ /* 0x000e6400080210ff */
[----:B-1----:R-:W-:Y:S05]  /*a000*/  @!P1 BRA `(.L_x_91) ;  /* 0xfffffffc00f09947 */ /* 0x002fea000383ffff */
[----:B------:R-:W-:Y:S05]  /*a010*/  BRA `(.L_x_90) ;  /* 0xffffffc800707947 */ /* 0x000fea000383ffff */
.L_x_93:
[----:B----4-:R4:W1:Y:S02]  /*a020*/  SYNCS.PHASECHK.TRANS64.TRYWAIT P0, [R181+URZ+0x100], R4 ;  /* 0x00010004b50075a7 */ /* 0x01086400080011ff */
[----:B-1----:R-:W-:Y:S05]  /*a030*/  @!P0 NANOSLEEP.SYNCS 0x989680 ;  /* 0x009896800000895d */ /* 0x002fea0003900000 */
[----:B------:R-:W1:Y:S02]  /*a040*/  @!P0 SYNCS.PHASECHK.TRANS64 P0, [R181+URZ+0x100], R4 ;  /* 0x00010004b50085a7 */ /* 0x000e6400080010ff */
[----:B-1----:R-:W-:Y:S05]  /*a050*/  @!P0 BRA `(.L_x_93) ;  /* 0xfffffffc00f08947 */ /* 0x002fea000383ffff */
[----:B------:R-:W-:Y:S05]  /*a060*/  BRA `(.L_x_92) ;  /* 0xffffffc800c87947 */ /* 0x000fea000383ffff */
.L_x_102:
[----:B---3--:R3:W4:Y:S02]  /*a070*/  SYNCS.PHASECHK.TRANS64.TRYWAIT P0, [R195+URZ+0xc0], R2 ;  /* 0x0000c002c30075a7 */ /* 0x00872400080011ff */
[----:B----4-:R-:W-:Y:S05]  /*a080*/  @!P0 NANOSLEEP.SYNCS 0x989680 ;  /* 0x009896800000895d */ /* 0x010fea0003900000 */
[----:B------:R-:W4:Y:S02]  /*a090*/  @!P0 SYNCS.PHASECHK.TRANS64 P0, [R195+URZ+0xc0], R2 ;  /* 0x0000c002c30085a7 */ /* 0x000f2400080010ff */
[----:B----4-:R-:W-:Y:S05]  /*a0a0*/  @!P0 BRA `(.L_x_102) ;  /* 0xfffffffc00f08947 */ /* 0x010fea000383ffff */
[----:B------:R-:W-:Y:S05]  /*a0b0*/  BRA `(.L_x_101) ;  /* 0xffffffdc00d87947 */ /* 0x000fea000383ffff */
        .weak           $__internal_0_$__cuda_sm10x_tcgen05_guardrail_trap_col_being_dealloced_not_returned_by_alloc
        .type           $__internal_0_$__cuda_sm10x_tcgen05_guardrail_trap_col_being_dealloced_not_returned_by_alloc,@function
        .size           $__internal_0_$__cuda_sm10x_tcgen05_guardrail_trap_col_being_dealloced_not_returned_by_alloc,($__internal_1_$__cuda_sm10x_tcgen05_guardrail_trap_phase_invalid_during_alloc - $__internal_0_$__cuda_sm10x_tcgen05_guardrail_trap_col_being_dealloced_not_returned_by_alloc)
$__internal_0_$__cuda_sm10x_tcgen05_guardrail_trap_col_being_dealloced_not_returned_by_alloc:
[----:B------:R-:W-:Y:S05]  /*a0c0*/  BPT.TRAP 0x1 ;  /* 0x000000040000795c */ /* 0x000fea0000300000 */
[----:B------:R-:W-:-:S04]  /*a0d0*/  HFMA2 R3, -RZ, RZ, 0, 0 ;  /* 0x00000000ff037431 */ /* 0x000fc800000001ff */
[----:B------:R-:W-:Y:S05]  /*a0e0*/  RET.REL.NODEC R2 `(_ZN7cutlass13device_kernelINS_4conv6kernel13ConvUniversalINS1_16ConvProblemShapeILNS1_8OperatorE2ELi2EEENS1_10collective14CollectiveConvINS1_47MainloopSm100TmaUmmaWarpSpecializedImplicitGemmILS5_2ELi12ELi2ELi1ELi2EN4cute5tupleIJNSA_1CILi1EEESD_SD_EEEEENSB_IJNSC_ILi128EEENSB_IJSG_EEENSB_IJNSC_ILi64EEEEEEEEENS_12float_e4m3_tESL_NSA_8TiledMMAINSA_8MMA_AtomIJNSA_10MMA_TraitsINSA_19SM100_MMA_F8F6F4_SSEJSL_SL_fSG_SG_NSA_17integral_constantINSA_4UMMA5MajorELSS_1EEEST_NSQ_INSR_7ScaleInELSU_0EEESV_EEEEEENSA_6LayoutISE_NSB_IJNSC_ILi0EEESZ_SZ_EEEEENSB_IJNSA_10UnderscoreES12_S12_EEEEENS7_6detail27Sm100ImplicitGemmTileTraitsINSA_13SM90_TMA_LOADENSA_14ComposedLayoutINSA_7SwizzleILi3ELi4ELi3EEENSA_18smem_ptr_flag_bitsILi8EEENSY_INSB_IJSG_NSC_ILi8EEEEEENSB_IJSD_SG_EEEEEEEvEENS16_INSA_20SM90_TMA_LOAD_IM2COLES1H_vEEEENS_8epilogue10collective18CollectiveEpilogueINS1M_23Sm100TmaWarpSpecializedILi2ELi2ELi64ELb0ELb0EEEJSK_NSB_IJNSY_ISG_SD_EENSY_ISI_SD_EEEEESL_NSB_IJlNSB_IJSD_llEEESZ_EEESL_S1V_NS1M_6fusion15FusionCallbacksIS1Q_NS1W_17LinearCombinationISL_fSL_fLNS_15FloatRoundStyleE2EEESK_S1T_JEEENSA_5SM1004TMEM4LOAD26SM100_TMEM_LOAD_32dp32b64xES17_NS18_INS19_ILi2ELi4ELi3EEES1C_NSY_INSB_IJS1D_SI_EEENSB_IJSI_SD_EEEEEEENSA_39AutoVectorizingCopyWithAssumedAlignmentILi128EEENSA_14SM90_TMA_STOREES2A_S2C_S2C_EEEvvEEEEvNT_6ParamsE) ;  /* 0xffffff5c02c47950 */ /* 0x000fea0003c3ffff */
        .weak           $__internal_1_$__cuda_sm10x_tcgen05_guardrail_trap_phase_invalid_during_alloc
        .type           $__internal_1_$__cuda_sm10x_tcgen05_guardrail_trap_phase_invalid_during_alloc,@function
        .size           $__internal_1_$__cuda_sm10x_tcgen05_guardrail_trap_phase_invalid_during_alloc,($__internal_2_$__cuda_sm10x_tcgen05_guardrail_trap_unallocated_columns_being_dealloced - $__internal_1_$__cuda_sm10x_tcgen05_guardrail_trap_phase_invalid_during_alloc)
$__internal_1_$__cuda_sm10x_tcgen05_guardrail_trap_phase_invalid_during_alloc:
[----:B------:R-:W-:Y:S05]  /*a0f0*/  BPT.TRAP 0x1 ;  /* 0x000000040000795c */ /* 0x000fea0000300000 */
[----:B------:R-:W-:-:S04]  /*a100*/  MOV R3, 0x0 ;  /* 0x0000000000037802 */ /* 0x000fc80000000f00 */
[----:B------:R-:W-:Y:S05]  /*a110*/  RET.REL.NODEC R2 `(_ZN7cutlass13device_kernelINS_4conv6kernel13ConvUniversalINS1_16ConvProblemShapeILNS1_8OperatorE2ELi2EEENS1_10collective14CollectiveConvINS1_47MainloopSm100TmaUmmaWarpSpecializedImplicitGemmILS5_2ELi12ELi2ELi1ELi2EN4cute5tupleIJNSA_1CILi1EEESD_SD_EEEEENSB_IJNSC_ILi128EEENSB_IJSG_EEENSB_IJNSC_ILi64EEEEEEEEENS_12float_e4m3_tESL_NSA_8TiledMMAINSA_8MMA_AtomIJNSA_10MMA_TraitsINSA_19SM100_MMA_F8F6F4_SSEJSL_SL_fSG_SG_NSA_17integral_constantINSA_4UMMA5MajorELSS_1EEEST_NSQ_INSR_7ScaleInELSU_0EEESV_EEEEEENSA_6LayoutISE_NSB_IJNSC_ILi0EEESZ_SZ_EEEEENSB_IJNSA_10UnderscoreES12_S12_EEEEENS7_6detail27Sm100ImplicitGemmTileTraitsINSA_13SM90_TMA_LOADENSA_14ComposedLayoutINSA_7SwizzleILi3ELi4ELi3EEENSA_18smem_ptr_flag_bitsILi8EEENSY_INSB_IJSG_NSC_ILi8EEEEEENSB_IJSD_SG_EEEEEEEvEENS16_INSA_20SM90_TMA_LOAD_IM2COLES1H_vEEEENS_8epilogue10collective18CollectiveEpilogueINS1M_23Sm100TmaWarpSpecializedILi2ELi2ELi64ELb0ELb0EEEJSK_NSB_IJNSY_ISG_SD_EENSY_ISI_SD_EEEEESL_NSB_IJlNSB_IJSD_llEEESZ_EEESL_S1V_NS1M_6fusion15FusionCallbacksIS1Q_NS1W_17LinearCombinationISL_fSL_fLNS_15FloatRoundStyleE2EEESK_S1T_JEEENSA_5SM1004TMEM4LOAD26SM100_TMEM_LOAD_32dp32b64xES17_NS18_INS19_ILi2ELi4ELi3EEES1C_NSY_INSB_IJS1D_SI_EEENSB_IJSI_SD_EEEEEEENSA_39AutoVectorizingCopyWithAssumedAlignmentILi128EEENSA_14SM90_TMA_STOREES2A_S2C_S2C_EEEvvEEEEvNT_6ParamsE) ;  /* 0xffffff5c02b87950 */ /* 0x000fea0003c3ffff */
        .weak           $__internal_2_$__cuda_sm10x_tcgen05_guardrail_trap_unallocated_columns_being_dealloced
        .type           $__internal_2_$__cuda_sm10x_tcgen05_guardrail_trap_unallocated_columns_being_dealloced,@function
        .size           $__internal_2_$__cuda_sm10x_tcgen05_guardrail_trap_unallocated_columns_being_dealloced,(.L_x_158 - $__internal_2_$__cuda_sm10x_tcgen05_guardrail_trap_unallocated_columns_being_dealloced)
$__internal_2_$__cuda_sm10x_tcgen05_guardrail_trap_unallocated_columns_being_dealloced:
[----:B------:R-:W-:Y:S05]  /*a120*/  BPT.TRAP 0x1 ;  /* 0x000000040000795c */ /* 0x000fea0000300000 */
[----:B------:R-:W-:-:S04]  /*a130*/  HFMA2 R3, -RZ, RZ, 0, 0 ;  /* 0x00000000ff037431 */ /* 0x000fc800000001ff */
[----:B------:R-:W-:Y:S05]  /*a140*/  RET.REL.NODEC R2 `(_ZN7cutlass13device_kernelINS_4conv6kernel13ConvUniversalINS1_16ConvProblemShapeILNS1_8OperatorE2ELi2EEENS1_10collective14CollectiveConvINS1_47MainloopSm100TmaUmmaWarpSpecializedImplicitGemmILS5_2ELi12ELi2ELi1ELi2EN4cute5tupleIJNSA_1CILi1EEESD_SD_EEEEENSB_IJNSC_ILi128EEENSB_IJSG_EEENSB_IJNSC_ILi64EEEEEEEEENS_12float_e4m3_tESL_NSA_8TiledMMAINSA_8MMA_AtomIJNSA_10MMA_TraitsINSA_19SM100_MMA_F8F6F4_SSEJSL_SL_fSG_SG_NSA_17integral_constantINSA_4UMMA5MajorELSS_1EEEST_NSQ_INSR_7ScaleInELSU_0EEESV_EEEEEENSA_6LayoutISE_NSB_IJNSC_ILi0EEESZ_SZ_EEEEENSB_IJNSA_10UnderscoreES12_S12_EEEEENS7_6detail27Sm100ImplicitGemmTileTraitsINSA_13SM90_TMA_LOADENSA_14ComposedLayoutINSA_7SwizzleILi3ELi4ELi3EEENSA_18smem_ptr_flag_bitsILi8EEENSY_INSB_IJSG_NSC_ILi8EEEEEENSB_IJSD_SG_EEEEEEEvEENS16_INSA_20SM90_TMA_LOAD_IM2COLES1H_vEEEENS_8epilogue10collective18CollectiveEpilogueINS1M_23Sm100TmaWarpSpecializedILi2ELi2ELi64ELb0ELb0EEEJSK_NSB_IJNSY_ISG_SD_EENSY_ISI_SD_EEEEESL_NSB_IJlNSB_IJSD_llEEESZ_EEESL_S1V_NS1M_6fusion15FusionCallbacksIS1Q_NS1W_17LinearCombinationISL_fSL_fLNS_15FloatRoundStyleE2EEESK_S1T_JEEENSA_5SM1004TMEM4LOAD26SM100_TMEM_LOAD_32dp32b64xES17_NS18_INS19_ILi2ELi4ELi3EEES1C_NSY_INSB_IJS1D_SI_EEENSB_IJSI_SD_EEEEEEENSA_39AutoVectorizingCopyWithAssumedAlignmentILi128EEENSA_14SM90_TMA_STOREES2A_S2C_S2C_EEEvvEEEEvNT_6ParamsE) ;  /* 0xffffff5c02ac7950 */ /* 0x000fea0003c3ffff */
.L_x_157:
[----:B------:R-:W-:-:S00]  /*a150*/  BRA `(.L_x_157) ;  /* 0xfffffffc00fc7947 */ /* 0x000fc0000383ffff */
[----:B------:R-:W-:-:S00]  /*a160*/  NOP ;  /* 0x0000000000007918 */ /* 0x000fc00000000000 */
        /* <DEDUP_REMOVED lines=9> */
.L_x_158:


//--------------------- .nv.global.init           --------------------------
	.section	.nv.global.init,"aw",@progbits
.nv.global.init:
	.type		$str$29,@object
	.size		$str$29,($str$30 - $str$29)
$str$29:
        /*0000*/ 	.byte	0x28, 0x61, 0x64, 0x64, 0x72, 0x65, 0x73, 0x73, 0x20, 0x26, 0x20, 0x6d, 0x61, 0x73, 0x6b, 0x29
        /*0010*/ 	.byte	0x20, 0x3d, 0x3d, 0x20, 0x30, 0x00
	.type		$str$30,@object
	.size		$str$30,($str$28 - $str$30)
$str$30:
        /*0016*/ 	.byte	0x2f, 0x74, 0x6d, 0x70, 0x2f, 0x63, 0x75, 0x74, 0x6c, 0x61, 0x73, 0x73, 0x5f, 0x73, 0x77, 0x65
        /*0026*/ 	.byte	0x65, 0x70, 0x5f, 0x73, 0x72, 0x63, 0x2f, 0x69, 0x6e, 0x63, 0x6c, 0x75, 0x64, 0x65, 0x2f, 0x63
        /*0036*/ 	.byte	0x75, 0x74, 0x65, 0x2f, 0x70, 0x6f, 0x69, 0x6e, 0x74, 0x65, 0x72, 0x5f, 0x66, 0x6c, 0x61, 0x67
        /*0046*/ 	.byte	0x67, 0x65, 0x64, 0x2e, 0x68, 0x70, 0x70, 0x00
	.type		$str$28,@object
	.size		$str$28,($str$27 - $str$28)
$str$28:
        /*004e*/ 	.byte	0x2f, 0x74, 0x6d, 0x70, 0x2f, 0x63, 0x75, 0x74, 0x6c, 0x61, 0x73, 0x73, 0x5f, 0x73, 0x77, 0x65
        /*005e*/ 	.byte	0x65, 0x70, 0x5f, 0x73, 0x72, 0x63, 0x2f, 0x69, 0x6e, 0x63, 0x6c, 0x75, 0x64, 0x65, 0x2f, 0x63
        /*006e*/ 	.byte	0x75, 0x74, 0x65, 0x2f, 0x61, 0x74, 0x6f, 0x6d, 0x2f, 0x63, 0x6f, 0x70, 0x79, 0x5f, 0x74, 0x72
        /*007e*/ 	.byte	0x61, 0x69, 0x74, 0x73, 0x5f, 0x73, 0x6d, 0x31, 0x30, 0x30, 0x2e, 0x68, 0x70, 0x70, 0x00
	.type		$str$27,@object
	.size		$str$27,(__unnamed_1 - $str$27)
$str$27:
        /*008d*/ 	.byte	0x28, 0x28, 0x75, 0x69, 0x6e, 0x74, 0x33, 0x32, 0x5f, 0x74, 0x28, 0x74, 0x68, 0x72, 0x65, 0x61
        /*009d*/ 	.byte	0x64, 0x49, 0x64, 0x78, 0x2e, 0x78, 0x29, 0x20, 0x2f, 0x20, 0x33, 0x32, 0x29, 0x20, 0x25, 0x20
        /*00ad*/ 	.byte	0x34, 0x29, 0x20, 0x3d, 0x3d, 0x20, 0x28, 0x28, 0x28, 0x74, 0x6d, 0x65, 0x6d, 0x5f, 0x61, 0x64
        /*00bd*/ 	.byte	0x64, 0x72, 0x20, 0x3e, 0x3e, 0x20, 0x31, 0x36, 0x29, 0x20, 0x2f, 0x20, 0x33, 0x32, 0x29, 0x20
        /*00cd*/ 	.byte	0x25, 0x20, 0x34, 0x29, 0x00
	.type		__unnamed_1,@object
	.size		__unnamed_1,(__unnamed_2 - __unnamed_1)
__unnamed_1:
        /*00d2*/ 	.byte	0x61, 0x75, 0x74, 0x6f, 0x20, 0x63, 0x75, 0x74, 0x65, 0x3a, 0x3a, 0x61, 0x73, 0x5f, 0x70, 0x6f
        /* <DEDUP_REMOVED lines=24> */
        /*0262*/ 	.byte	0x43, 0x3c, 0x38, 0x31, 0x39, 0x32, 0x3e, 0x3e, 0x3e, 0x3e, 0x5d, 0x00
	.type		__unnamed_2,@object
	.size		__unnamed_2,(.L_2 - __unnamed_2)
__unnamed_2:
        /* <DEDUP_REMOVED lines=42> */
        /*050e*/ 	.byte	0x3e, 0x3e, 0x3e, 0x3e, 0x5d, 0x00
.L_2:


//--------------------- .nv.shared._ZN7cutlass13device_kernelINS_4conv6kernel13ConvUniversalINS1_16ConvProblemShapeILNS1_8OperatorE2ELi2EEENS1_10collective14CollectiveConvINS1_47MainloopSm100TmaUmmaWarpSpecializedImplicitGemmILS5_2ELi12ELi2ELi1ELi2EN4cute5tupleIJNSA_1CILi1EEESD_SD_EEEEENSB_IJNSC_ILi128EEENSB_IJSG_EEENSB_IJNSC_ILi64EEEEEEEEENS_12float_e4m3_tESL_NSA_8TiledMMAINSA_8MMA_AtomIJNSA_10MMA_TraitsINSA_19SM100_MMA_F8F6F4_SSEJSL_SL_fSG_SG_NSA_17integral_constantINSA_4UMMA5MajorELSS_1EEEST_NSQ_INSR_7ScaleInELSU_0EEESV_EEEEEENSA_6LayoutISE_NSB_IJNSC_ILi0EEESZ_SZ_EEEEENSB_IJNSA_10UnderscoreES12_S12_EEEEENS7_6detail27Sm100ImplicitGemmTileTraitsINSA_13SM90_TMA_LOADENSA_14ComposedLayoutINSA_7SwizzleILi3ELi4ELi3EEENSA_18smem_ptr_flag_bitsILi8EEENSY_INSB_IJSG_NSC_ILi8EEEEEENSB_IJSD_SG_EEEEEEEvEENS16_INSA_20SM90_TMA_LOAD_IM2COLES1H_vEEEENS_8epilogue10collective18CollectiveEpilogueINS1M_23Sm100TmaWarpSpecializedILi2ELi2ELi64ELb0ELb0EEEJSK_NSB_IJNSY_ISG_SD_EENSY_ISI_SD_EEEEESL_NSB_IJlNSB_IJSD_llEEESZ_EEESL_S1V_NS1M_6fusion15FusionCallbacksIS1Q_NS1W_17LinearCombinationISL_fSL_fLNS_15FloatRoundStyleE2EEESK_S1T_JEEENSA_5SM1004TMEM4LOAD26SM100_TMEM_LOAD_32dp32b64xES17_NS18_INS19_ILi2ELi4ELi3EEES1C_NSY_INSB_IJS1D_SI_EEENSB_IJSI_SD_EEEEEEENSA_39AutoVectorizingCopyWithAssumedAlignmentILi128EEENSA_14SM90_TMA_STOREES2A_S2C_S2C_EEEvvEEEEvNT_6ParamsE --------------------------
	.section	.nv.shared._ZN7cutlass13device_kernelINS_4conv6kernel13ConvUniversalINS1_16ConvProblemShapeILNS1_8OperatorE2ELi2EEENS1_10collective14CollectiveConvINS1_47MainloopSm100TmaUmmaWarpSpecializedImplicitGemmILS5_2ELi12ELi2ELi1ELi2EN4cute5tupleIJNSA_1CILi1EEESD_SD_EEEEENSB_IJNSC_ILi128EEENSB_IJSG_EEENSB_IJNSC_ILi64EEEEEEEEENS_12float_e4m3_tESL_NSA_8TiledMMAINSA_8MMA_AtomIJNSA_10MMA_TraitsINSA_19SM100_MMA_F8F6F4_SSEJSL_SL_fSG_SG_NSA_17integral_constantINSA_4UMMA5MajorELSS_1EEEST_NSQ_INSR_7ScaleInELSU_0EEESV_EEEEEENSA_6LayoutISE_NSB_IJNSC_ILi0EEESZ_SZ_EEEEENSB_IJNSA_10UnderscoreES12_S12_EEEEENS7_6detail27Sm100ImplicitGemmTileTraitsINSA_13SM90_TMA_LOADENSA_14ComposedLayoutINSA_7SwizzleILi3ELi4ELi3EEENSA_18smem_ptr_flag_bitsILi8EEENSY_INSB_IJSG_NSC_ILi8EEEEEENSB_IJSD_SG_EEEEEEEvEENS16_INSA_20SM90_TMA_LOAD_IM2COLES1H_vEEEENS_8epilogue10collective18CollectiveEpilogueINS1M_23Sm100TmaWarpSpecializedILi2ELi2ELi64ELb0ELb0EEEJSK_NSB_IJNSY_ISG_SD_EENSY_ISI_SD_EEEEESL_NSB_IJlNSB_IJSD_llEEESZ_EEESL_S1V_NS1M_6fusion15FusionCallbacksIS1Q_NS1W_17LinearCombinationISL_fSL_fLNS_15FloatRoundStyleE2EEESK_S1T_JEEENSA_5SM1004TMEM4LOAD26SM100_TMEM_LOAD_32dp32b64xES17_NS18_INS19_ILi2ELi4ELi3EEES1C_NSY_INSB_IJS1D_SI_EEENSB_IJSI_SD_EEEEEEENSA_39AutoVectorizingCopyWithAssumedAlignmentILi128EEENSA_14SM90_TMA_STOREES2A_S2C_S2C_EEEvvEEEEvNT_6ParamsE,"aw",@nobits
	.sectionflags	@""
	.align	16
	.zero		1024


//--------------------- .nv.shared.reserved.0     --------------------------
	.section	.nv.shared.reserved.0,"aw",@nobits
	.weak		__nv_reservedSMEM_offset_0_alias
	.size		__nv_reservedSMEM_offset_0_alias, 0, 64
	.other		__nv_reservedSMEM_offset_0_alias,@"STO_CUDA_RESERVED_SHARED STV_DEFAULT"
__nv_reservedSMEM_offset_0_alias:
	.zero		0
.nv.shared.reserved.0:
	.zero		64
	.weak		__nv_reservedSMEM_tcgen05_partition
	.type		__nv_reservedSMEM_tcgen05_partition,@object
	.size		__nv_reservedSMEM_tcgen05_partition,(.L_0 - __nv_reservedSMEM_tcgen05_partition)
__nv_reservedSMEM_tcgen05_partition:
	.zero		32
.L_0:


//--------------------- .nv.global                --------------------------
	.section	.nv.global,"aw",@nobits
.nv.global:
	.type		_ZN39_INTERNAL_90f67547_4_k_cu_a404f7d6_40204cute1_E,@object
	.size		_ZN39_INTERNAL_90f67547_4_k_cu_a404f7d6_40204cute1_E,(_ZN39_INTERNAL_90f67547_4_k_cu_a404f7d6_40204cuda3std3__45__cpo6cbeginE - _ZN39_INTERNAL_90f67547_4_k_cu_a404f7d6_40204cute1_E)
_ZN39_INTERNAL_90f67547_4_k_cu_a404f7d6_40204cute1_E:
	.zero		1
	.type		_ZN39_INTERNAL_90f67547_4_k_cu_a404f7d6_40204cuda3std3__45__cpo6cbeginE,@object
	.size		_ZN39_INTERNAL_90f67547_4_k_cu_a404f7d6_40204cuda3std3__45__cpo6cbeginE,(_ZN39_INTERNAL_90f67547_4_k_cu_a404f7d6_40204cuda3std3__48in_placeE - _ZN39_INTERNAL_90f67547_4_k_cu_a404f7d6_40204cuda3std3__45__cpo6cbeginE)
_ZN39_INTERNAL_90f67547_4_k_cu_a404f7d6_40204cuda3std3__45__cpo6cbeginE:
	.zero		1
	.type		_ZN39_INTERNAL_90f67547_4_k_cu_a404f7d6_40204cuda3std3__48in_placeE,@object
	.size		_ZN39_INTERNAL_90f67547_4_k_cu_a404f7d6_40204cuda3std3__48in_placeE,(_ZN39_INTERNAL_90f67547_4_k_cu_a404f7d6_40204cuda3std6ranges3__45__cpo9iter_moveE - _ZN39_INTERNAL_90f67547_4_k_cu_a404f7d6_40204cuda3std3__48in_placeE)
_ZN39_INTERNAL_90f67547_4_k_cu_a404f7d6_40204cuda3std3__48in_placeE:
	.zero		1
	.type		_ZN39_INTERNAL_90f67547_4_k_cu_a404f7d6_40204cuda3std6ranges3__45__cpo9iter_moveE,@object
	.size		_ZN39_INTERNAL_90f67547_4_k_cu_a404f7d6_40204cuda3std6ranges3__45__cpo9iter_moveE,(_ZN39_INTERNAL_90f67547_4_k_cu_a404f7d6_40204cuda3std3__45__cpo5beginE - _ZN39_INTERNAL_90f67547_4_k_cu_a404f7d6_40204cuda3std6ranges3__45__cpo9iter_moveE)
_ZN39_INTERNAL_90f67547_4_k_cu_a404f7d6_40204cuda3std6ranges3__45__cpo9iter_moveE:
	.zero		1
	.type		_ZN39_INTERNAL_90f67547_4_k_cu_a404f7d6_40204cuda3std3__45__cpo5beginE,@object
	.size		_ZN39_INTERNAL_90f67547_4_k_cu_a404f7d6_40204cuda3std3__45__cpo5beginE,(_ZN39_INTERNAL_90f67547_4_k_cu_a404f7d6_40204cuda3std3__441_GLOBAL__N__90f67547_4_k_cu_a404f7d6_40206ignoreE - _ZN39_INTERNAL_90f67547_4_k_cu_a404f7d6_40204cuda3std3__45__cpo5beginE)
_ZN39_INTERNAL_90f67547_4_k_cu_a404f7d6_40204cuda3std3__45__cpo5beginE:
	.zero		1
	.type		_ZN39_INTERNAL_90f67547_4_k_cu_a404f7d6_40204cuda3std3__441_GLOBAL__N__90f67547_4_k_cu_a404f7d6_40206ignoreE,@object
	.size		_ZN39_INTERNAL_90f67547_4_k_cu_a404f7d6_40204cuda3std3__441_GLOBAL__N__90f67547_4_k_cu_a404f7d6_40206ignoreE,(_ZN39_INTERNAL_90f67547_4_k_cu_a404f7d6_40204cute7productE - _ZN39_INTERNAL_90f67547_4_k_cu_a404f7d6_40204cuda3std3__441_GLOBAL__N__90f67547_4_k_cu_a404f7d6_40206ignoreE)
_ZN39_INTERNAL_90f67547_4_k_cu_a404f7d6_40204cuda3std3__441_GLOBAL__N__90f67547_4_k_cu_a404f7d6_40206ignoreE:
	.zero		1
	.type		_ZN39_INTERNAL_90f67547_4_k_cu_a404f7d6_40204cute7productE,@object
	.size		_ZN39_INTERNAL_90f67547_4_k_cu_a404f7d6_40204cute7productE,(_ZN39_INTERNAL_90f67547_4_k_cu_a404f7d6_40204cuda3std3__45__cpo3endE - _ZN39_INTERNAL_90f67547_4_k_cu_a404f7d6_40204cute7productE)
_ZN39_INTERNAL_90f67547_4_k_cu_a404f7d6_40204cute7productE:
	.zero		1
	.type		_ZN39_INTERNAL_90f67547_4_k_cu_a404f7d6_40204cuda3std3__45__cpo3endE,@object
	.size		_ZN39_INTERNAL_90f67547_4_k_cu_a404f7d6_40204cuda3std3__45__cpo3endE,(_ZN39_INTERNAL_90f67547_4_k_cu_a404f7d6_40204cuda3std3__419piecewise_constructE - _ZN39_INTERNAL_90f67547_4_k_cu_a404f7d6_40204cuda3std3__45__cpo3endE)
_ZN39_INTERNAL_90f67547_4_k_cu_a404f7d6_40204cuda3std3__45__cpo3endE:
	.zero		1
	.type		_ZN39_INTERNAL_90f67547_4_k_cu_a404f7d6_40204cuda3std3__419piecewise_constructE,@object
	.size		_ZN39_INTERNAL_90f67547_4_k_cu_a404f7d6_40204cuda3std3__419piecewise_constructE,(_ZN39_INTERNAL_90f67547_4_k_cu_a404f7d6_40204cuda3std3__45__cpo4cendE - _ZN39_INTERNAL_90f67547_4_k_cu_a404f7d6_40204cuda3std3__419piecewise_constructE)
_ZN39_INTERNAL_90f67547_4_k_cu_a404f7d6_40204cuda3std3__419piecewise_constructE:
	.zero		1
	.type		_ZN39_INTERNAL_90f67547_4_k_cu_a404f7d6_40204cuda3std3__45__cpo4cendE,@object
	.size		_ZN39_INTERNAL_90f67547_4_k_cu_a404f7d6_40204cuda3std3__45__cpo4cendE,(_ZN39_INTERNAL_90f67547_4_k_cu_a404f7d6_40204cuda3std6ranges3__45__cpo4swapE - _ZN39_INTERNAL_90f67547_4_k_cu_a404f7d6_40204cuda3std3__45__cpo4cendE)
_ZN39_INTERNAL_90f67547_4_k_cu_a404f7d6_40204cuda3std3__45__cpo4cendE:
	.zero		1
	.type		_ZN39_INTERNAL_90f67547_4_k_cu_a404f7d6_40204cuda3std6ranges3__45__cpo4swapE,@object
	.size		_ZN39_INTERNAL_90f67547_4_k_cu_a404f7d6_40204cuda3std6ranges3__45__cpo4swapE,(.L_10 - _ZN39_INTERNAL_90f67547_4_k_cu_a404f7d6_40204cuda3std6ranges3__45__cpo4swapE)
_ZN39_INTERNAL_90f67547_4_k_cu_a404f7d6_40204cuda3std6ranges3__45__cpo4swapE:
	.zero		1
.L_10:


//--------------------- .nv.constant0._ZN7cutlass13device_kernelINS_4conv6kernel13ConvUniversalINS1_16ConvProblemShapeILNS1_8OperatorE2ELi2EEENS1_10collective14CollectiveConvINS1_47MainloopSm100TmaUmmaWarpSpecializedImplicitGemmILS5_2ELi12ELi2ELi1ELi2EN4cute5tupleIJNSA_1CILi1EEESD_SD_EEEEENSB_IJNSC_ILi128EEENSB_IJSG_EEENSB_IJNSC_ILi64EEEEEEEEENS_12float_e4m3_tESL_NSA_8TiledMMAINSA_8MMA_AtomIJNSA_10MMA_TraitsINSA_19SM100_MMA_F8F6F4_SSEJSL_SL_fSG_SG_NSA_17integral_constantINSA_4UMMA5MajorELSS_1EEEST_NSQ_INSR_7ScaleInELSU_0EEESV_EEEEEENSA_6LayoutISE_NSB_IJNSC_ILi0EEESZ_SZ_EEEEENSB_IJNSA_10UnderscoreES12_S12_EEEEENS7_6detail27Sm100ImplicitGemmTileTraitsINSA_13SM90_TMA_LOADENSA_14ComposedLayoutINSA_7SwizzleILi3ELi4ELi3EEENSA_18smem_ptr_flag_bitsILi8EEENSY_INSB_IJSG_NSC_ILi8EEEEEENSB_IJSD_SG_EEEEEEEvEENS16_INSA_20SM90_TMA_LOAD_IM2COLES1H_vEEEENS_8epilogue10collective18CollectiveEpilogueINS1M_23Sm100TmaWarpSpecializedILi2ELi2ELi64ELb0ELb0EEEJSK_NSB_IJNSY_ISG_SD_EENSY_ISI_SD_EEEEESL_NSB_IJlNSB_IJSD_llEEESZ_EEESL_S1V_NS1M_6fusion15FusionCallbacksIS1Q_NS1W_17LinearCombinationISL_fSL_fLNS_15FloatRoundStyleE2EEESK_S1T_JEEENSA_5SM1004TMEM4LOAD26SM100_TMEM_LOAD_32dp32b64xES17_NS18_INS19_ILi2ELi4ELi3EEES1C_NSY_INSB_IJS1D_SI_EEENSB_IJSI_SD_EEEEEEENSA_39AutoVectorizingCopyWithAssumedAlignmentILi128EEENSA_14SM90_TMA_STOREES2A_S2C_S2C_EEEvvEEEEvNT_6ParamsE --------------------------
	.section	.nv.constant0._ZN7cutlass13device_kernelINS_4conv6kernel13ConvUniversalINS1_16ConvProblemShapeILNS1_8OperatorE2ELi2EEENS1_10collective14CollectiveConvINS1_47MainloopSm100TmaUmmaWarpSpecializedImplicitGemmILS5_2ELi12ELi2ELi1ELi2EN4cute5tupleIJNSA_1CILi1EEESD_SD_EEEEENSB_IJNSC_ILi128EEENSB_IJSG_EEENSB_IJNSC_ILi64EEEEEEEEENS_12float_e4m3_tESL_NSA_8TiledMMAINSA_8MMA_AtomIJNSA_10MMA_TraitsINSA_19SM100_MMA_F8F6F4_SSEJSL_SL_fSG_SG_NSA_17integral_constantINSA_4UMMA5MajorELSS_1EEEST_NSQ_INSR_7ScaleInELSU_0EEESV_EEEEEENSA_6LayoutISE_NSB_IJNSC_ILi0EEESZ_SZ_EEEEENSB_IJNSA_10UnderscoreES12_S12_EEEEENS7_6detail27Sm100ImplicitGemmTileTraitsINSA_13SM90_TMA_LOADENSA_14ComposedLayoutINSA_7SwizzleILi3ELi4ELi3EEENSA_18smem_ptr_flag_bitsILi8EEENSY_INSB_IJSG_NSC_ILi8EEEEEENSB_IJSD_SG_EEEEEEEvEENS16_INSA_20SM90_TMA_LOAD_IM2COLES1H_vEEEENS_8epilogue10collective18CollectiveEpilogueINS1M_23Sm100TmaWarpSpecializedILi2ELi2ELi64ELb0ELb0EEEJSK_NSB_IJNSY_ISG_SD_EENSY_ISI_SD_EEEEESL_NSB_IJlNSB_IJSD_llEEESZ_EEESL_S1V_NS1M_6fusion15FusionCallbacksIS1Q_NS1W_17LinearCombinationISL_fSL_fLNS_15FloatRoundStyleE2EEESK_S1T_JEEENSA_5SM1004TMEM4LOAD26SM100_TMEM_LOAD_32dp32b64xES17_NS18_INS19_ILi2ELi4ELi3EEES1C_NSY_INSB_IJS1D_SI_EEENSB_IJSI_SD_EEEEEEENSA_39AutoVectorizingCopyWithAssumedAlignmentILi128EEENSA_14SM90_TMA_STOREES2A_S2C_S2C_EEEvvEEEEvNT_6ParamsE,"a",@progbits
	.sectionflags	@""
	.align	4
.nv.constant0._ZN7cutlass13device_kernelINS_4conv6kernel13ConvUniversalINS1_16ConvProblemShapeILNS1_8OperatorE2ELi2EEENS1_10collective14CollectiveConvINS1_47MainloopSm100TmaUmmaWarpSpecializedImplicitGemmILS5_2ELi12ELi2ELi1ELi2EN4cute5tupleIJNSA_1CILi1EEESD_SD_EEEEENSB_IJNSC_ILi128EEENSB_IJSG_EEENSB_IJNSC_ILi64EEEEEEEEENS_12float_e4m3_tESL_NSA_8TiledMMAINSA_8MMA_AtomIJNSA_10MMA_TraitsINSA_19SM100_MMA_F8F6F4_SSEJSL_SL_fSG_SG_NSA_17integral_constantINSA_4UMMA5MajorELSS_1EEEST_NSQ_INSR_7ScaleInELSU_0EEESV_EEEEEENSA_6LayoutISE_NSB_IJNSC_ILi0EEESZ_SZ_EEEEENSB_IJNSA_10UnderscoreES12_S12_EEEEENS7_6detail27Sm100ImplicitGemmTileTraitsINSA_13SM90_TMA_LOADENSA_14ComposedLayoutINSA_7SwizzleILi3ELi4ELi3EEENSA_18smem_ptr_flag_bitsILi8EEENSY_INSB_IJSG_NSC_ILi8EEEEEENSB_IJSD_SG_EEEEEEEvEENS16_INSA_20SM90_TMA_LOAD_IM2COLES1H_vEEEENS_8epilogue10collective18CollectiveEpilogueINS1M_23Sm100TmaWarpSpecializedILi2ELi2ELi64ELb0ELb0EEEJSK_NSB_IJNSY_ISG_SD_EENSY_ISI_SD_EEEEESL_NSB_IJlNSB_IJSD_llEEESZ_EEESL_S1V_NS1M_6fusion15FusionCallbacksIS1Q_NS1W_17LinearCombinationISL_fSL_fLNS_15FloatRoundStyleE2EEESK_S1T_JEEENSA_5SM1004TMEM4LOAD26SM100_TMEM_LOAD_32dp32b64xES17_NS18_INS19_ILi2ELi4ELi3EEES1C_NSY_INSB_IJS1D_SI_EEENSB_IJSI_SD_EEEEEEENSA_39AutoVectorizingCopyWithAssumedAlignmentILi128EEENSA_14SM90_TMA_STOREES2A_S2C_S2C_EEEvvEEEEvNT_6ParamsE:
	.zero		2944


//--------------------- SYMBOLS --------------------------

	.type		.nv.reservedSmem.offset0,@object
	.size		.nv.reservedSmem.offset0,0x4
	.type		.nv.reservedSmem.cap,@object
	.size		.nv.reservedSmem.cap,0x4
	.type		__assertfail,@function
